//
// Generated by NVIDIA NVVM Compiler
//
// Compiler Build ID: CL-36424714
// Cuda compilation tools, release 13.0, V13.0.88
// Based on NVVM 20.0.0
//

.version 9.0
.target sm_100
.address_size 64

	// .globl	_Z23inf_dist_forward_kernelILb0EEvPKfS1_iiiiiPfPi
// _ZZ23inf_dist_forward_kernelILb0EEvPKfS1_iiiiiPfPiE6blockI has been demoted
// _ZZ23inf_dist_forward_kernelILb0EEvPKfS1_iiiiiPfPiE6blockW has been demoted
// _ZZ23inf_dist_forward_kernelILb1EEvPKfS1_iiiiiPfPiE6blockI has been demoted
// _ZZ23inf_dist_forward_kernelILb1EEvPKfS1_iiiiiPfPiE6blockW has been demoted
// _ZZ29inf_dist_bound_forward_kernelILb0EEvPKfS1_S1_iiiiiPfS2_E7blockIL has been demoted
// _ZZ29inf_dist_bound_forward_kernelILb0EEvPKfS1_S1_iiiiiPfS2_E7blockIU has been demoted
// _ZZ29inf_dist_bound_forward_kernelILb0EEvPKfS1_S1_iiiiiPfS2_E6blockW has been demoted
// _ZZ29inf_dist_bound_forward_kernelILb1EEvPKfS1_S1_iiiiiPfS2_E7blockIL has been demoted
// _ZZ29inf_dist_bound_forward_kernelILb1EEvPKfS1_S1_iiiiiPfS2_E7blockIU has been demoted
// _ZZ29inf_dist_bound_forward_kernelILb1EEvPKfS1_S1_iiiiiPfS2_E6blockW has been demoted

.visible .entry _Z23inf_dist_forward_kernelILb0EEvPKfS1_iiiiiPfPi(
	.param .u64 .ptr .align 1 _Z23inf_dist_forward_kernelILb0EEvPKfS1_iiiiiPfPi_param_0,
	.param .u64 .ptr .align 1 _Z23inf_dist_forward_kernelILb0EEvPKfS1_iiiiiPfPi_param_1,
	.param .u32 _Z23inf_dist_forward_kernelILb0EEvPKfS1_iiiiiPfPi_param_2,
	.param .u32 _Z23inf_dist_forward_kernelILb0EEvPKfS1_iiiiiPfPi_param_3,
	.param .u32 _Z23inf_dist_forward_kernelILb0EEvPKfS1_iiiiiPfPi_param_4,
	.param .u32 _Z23inf_dist_forward_kernelILb0EEvPKfS1_iiiiiPfPi_param_5,
	.param .u32 _Z23inf_dist_forward_kernelILb0EEvPKfS1_iiiiiPfPi_param_6,
	.param .u64 .ptr .align 1 _Z23inf_dist_forward_kernelILb0EEvPKfS1_iiiiiPfPi_param_7,
	.param .u64 .ptr .align 1 _Z23inf_dist_forward_kernelILb0EEvPKfS1_iiiiiPfPi_param_8
)
{
	.reg .pred 	%p<91>;
	.reg .b32 	%r<193>;
	.reg .b32 	%f<168>;
	.reg .b64 	%rd<21>;
	// demoted variable
	.shared .align 4 .b8 _ZZ23inf_dist_forward_kernelILb0EEvPKfS1_iiiiiPfPiE6blockI[1024];
	// demoted variable
	.shared .align 4 .b8 _ZZ23inf_dist_forward_kernelILb0EEvPKfS1_iiiiiPfPiE6blockW[1152];
	ld.param.u64 	%rd5, [_Z23inf_dist_forward_kernelILb0EEvPKfS1_iiiiiPfPi_param_0];
	ld.param.u64 	%rd6, [_Z23inf_dist_forward_kernelILb0EEvPKfS1_iiiiiPfPi_param_1];
	ld.param.u32 	%r43, [_Z23inf_dist_forward_kernelILb0EEvPKfS1_iiiiiPfPi_param_2];
	ld.param.u32 	%r44, [_Z23inf_dist_forward_kernelILb0EEvPKfS1_iiiiiPfPi_param_3];
	ld.param.u32 	%r45, [_Z23inf_dist_forward_kernelILb0EEvPKfS1_iiiiiPfPi_param_4];
	ld.param.u32 	%r46, [_Z23inf_dist_forward_kernelILb0EEvPKfS1_iiiiiPfPi_param_5];
	ld.param.u32 	%r47, [_Z23inf_dist_forward_kernelILb0EEvPKfS1_iiiiiPfPi_param_6];
	ld.param.u64 	%rd4, [_Z23inf_dist_forward_kernelILb0EEvPKfS1_iiiiiPfPi_param_8];
	cvta.to.global.u64 	%rd1, %rd6;
	cvta.to.global.u64 	%rd2, %rd5;
	mov.u32 	%r49, %ctaid.y;
	shl.b32 	%r50, %r49, 4;
	mov.u32 	%r51, %tid.y;
	add.s32 	%r52, %r50, %r51;
	div.s32 	%r1, %r52, %r46;
	mul.lo.s32 	%r53, %r1, %r46;
	sub.s32 	%r2, %r52, %r53;
	mov.u32 	%r54, %ctaid.x;
	shl.b32 	%r55, %r54, 4;
	mov.u32 	%r3, %tid.x;
	add.s32 	%r4, %r55, %r3;
	add.s32 	%r5, %r55, %r51;
	setp.lt.s32 	%p1, %r45, 16;
	shl.b32 	%r56, %r51, 6;
	mov.u32 	%r57, _ZZ23inf_dist_forward_kernelILb0EEvPKfS1_iiiiiPfPiE6blockI;
	add.s32 	%r6, %r57, %r56;
	shl.b32 	%r58, %r3, 2;
	add.s32 	%r7, %r6, %r58;
	mov.u32 	%r59, _ZZ23inf_dist_forward_kernelILb0EEvPKfS1_iiiiiPfPiE6blockW;
	mad.lo.s32 	%r60, %r3, 72, %r59;
	shl.b32 	%r61, %r51, 2;
	add.s32 	%r8, %r60, %r61;
	mad.lo.s32 	%r9, %r3, -68, %r60;
	mov.b32 	%r192, 0;
	mov.f32 	%f167, 0f00000000;
	mov.u32 	%r191, %r192;
	@%p1 bra 	$L__BB0_7;
	mov.u32 	%r64, %ctaid.z;
	mad.lo.s32 	%r65, %r1, %r47, %r64;
	mad.lo.s32 	%r66, %r44, %r64, %r5;
	mad.lo.s32 	%r67, %r65, %r45, %r3;
	mad.lo.s32 	%r187, %r46, %r67, %r2;
	shl.b32 	%r11, %r46, 4;
	mad.lo.s32 	%r186, %r66, %r45, %r3;
	and.b32  	%r13, %r45, -16;
	mov.f32 	%f167, 0f00000000;
	mov.b32 	%r192, 0;
	mov.b32 	%r188, 7;
$L__BB0_2:
	setp.ge.s32 	%p2, %r1, %r43;
	@%p2 bra 	$L__BB0_4;
	mul.wide.u32 	%rd7, %r187, 4;
	add.s64 	%rd8, %rd2, %rd7;
	ld.global.nc.f32 	%f22, [%rd8];
	st.shared.f32 	[%r7], %f22;
$L__BB0_4:
	setp.ge.s32 	%p3, %r5, %r44;
	@%p3 bra 	$L__BB0_6;
	mul.wide.u32 	%rd9, %r186, 4;
	add.s64 	%rd10, %rd1, %rd9;
	ld.global.nc.f32 	%f23, [%rd10];
	st.shared.f32 	[%r8], %f23;
$L__BB0_6:
	bar.sync 	0;
	ld.shared.f32 	%f24, [%r6];
	ld.shared.f32 	%f25, [%r9];
	sub.f32 	%f26, %f24, %f25;
	abs.f32 	%f27, %f26;
	setp.gt.f32 	%p4, %f27, %f167;
	setp.ge.f32 	%p5, %f26, 0f00000000;
	selp.b32 	%r68, 0, -2147483648, %p5;
	add.s32 	%r69, %r68, %r188;
	add.s32 	%r70, %r69, -7;
	selp.f32 	%f28, %f27, %f167, %p4;
	selp.b32 	%r71, %r70, %r192, %p4;
	ld.shared.f32 	%f29, [%r6+4];
	ld.shared.f32 	%f30, [%r9+72];
	sub.f32 	%f31, %f29, %f30;
	abs.f32 	%f32, %f31;
	setp.gt.f32 	%p6, %f32, %f28;
	setp.ge.f32 	%p7, %f31, 0f00000000;
	selp.b32 	%r72, 0, -2147483648, %p7;
	add.s32 	%r73, %r72, %r188;
	add.s32 	%r74, %r73, -6;
	selp.f32 	%f33, %f32, %f28, %p6;
	selp.b32 	%r75, %r74, %r71, %p6;
	ld.shared.f32 	%f34, [%r6+8];
	ld.shared.f32 	%f35, [%r9+144];
	sub.f32 	%f36, %f34, %f35;
	abs.f32 	%f37, %f36;
	setp.gt.f32 	%p8, %f37, %f33;
	setp.ge.f32 	%p9, %f36, 0f00000000;
	selp.b32 	%r76, 0, -2147483648, %p9;
	add.s32 	%r77, %r76, %r188;
	add.s32 	%r78, %r77, -5;
	selp.f32 	%f38, %f37, %f33, %p8;
	selp.b32 	%r79, %r78, %r75, %p8;
	ld.shared.f32 	%f39, [%r6+12];
	ld.shared.f32 	%f40, [%r9+216];
	sub.f32 	%f41, %f39, %f40;
	abs.f32 	%f42, %f41;
	setp.gt.f32 	%p10, %f42, %f38;
	setp.ge.f32 	%p11, %f41, 0f00000000;
	selp.b32 	%r80, 0, -2147483648, %p11;
	add.s32 	%r81, %r80, %r188;
	add.s32 	%r82, %r81, -4;
	selp.f32 	%f43, %f42, %f38, %p10;
	selp.b32 	%r83, %r82, %r79, %p10;
	ld.shared.f32 	%f44, [%r6+16];
	ld.shared.f32 	%f45, [%r9+288];
	sub.f32 	%f46, %f44, %f45;
	abs.f32 	%f47, %f46;
	setp.gt.f32 	%p12, %f47, %f43;
	setp.ge.f32 	%p13, %f46, 0f00000000;
	selp.b32 	%r84, 0, -2147483648, %p13;
	add.s32 	%r85, %r84, %r188;
	add.s32 	%r86, %r85, -3;
	selp.f32 	%f48, %f47, %f43, %p12;
	selp.b32 	%r87, %r86, %r83, %p12;
	ld.shared.f32 	%f49, [%r6+20];
	ld.shared.f32 	%f50, [%r9+360];
	sub.f32 	%f51, %f49, %f50;
	abs.f32 	%f52, %f51;
	setp.gt.f32 	%p14, %f52, %f48;
	setp.ge.f32 	%p15, %f51, 0f00000000;
	selp.b32 	%r88, 0, -2147483648, %p15;
	add.s32 	%r89, %r88, %r188;
	add.s32 	%r90, %r89, -2;
	selp.f32 	%f53, %f52, %f48, %p14;
	selp.b32 	%r91, %r90, %r87, %p14;
	ld.shared.f32 	%f54, [%r6+24];
	ld.shared.f32 	%f55, [%r9+432];
	sub.f32 	%f56, %f54, %f55;
	abs.f32 	%f57, %f56;
	setp.gt.f32 	%p16, %f57, %f53;
	setp.ge.f32 	%p17, %f56, 0f00000000;
	selp.b32 	%r92, 0, -2147483648, %p17;
	add.s32 	%r93, %r92, %r188;
	add.s32 	%r94, %r93, -1;
	selp.f32 	%f58, %f57, %f53, %p16;
	selp.b32 	%r95, %r94, %r91, %p16;
	ld.shared.f32 	%f59, [%r6+28];
	ld.shared.f32 	%f60, [%r9+504];
	sub.f32 	%f61, %f59, %f60;
	abs.f32 	%f62, %f61;
	setp.gt.f32 	%p18, %f62, %f58;
	setp.ge.f32 	%p19, %f61, 0f00000000;
	selp.b32 	%r96, 0, -2147483648, %p19;
	add.s32 	%r97, %r96, %r188;
	selp.f32 	%f63, %f62, %f58, %p18;
	selp.b32 	%r98, %r97, %r95, %p18;
	ld.shared.f32 	%f64, [%r6+32];
	ld.shared.f32 	%f65, [%r9+576];
	sub.f32 	%f66, %f64, %f65;
	abs.f32 	%f67, %f66;
	setp.gt.f32 	%p20, %f67, %f63;
	setp.ge.f32 	%p21, %f66, 0f00000000;
	selp.b32 	%r99, 0, -2147483648, %p21;
	add.s32 	%r100, %r99, %r188;
	add.s32 	%r101, %r100, 1;
	selp.f32 	%f68, %f67, %f63, %p20;
	selp.b32 	%r102, %r101, %r98, %p20;
	ld.shared.f32 	%f69, [%r6+36];
	ld.shared.f32 	%f70, [%r9+648];
	sub.f32 	%f71, %f69, %f70;
	abs.f32 	%f72, %f71;
	setp.gt.f32 	%p22, %f72, %f68;
	setp.ge.f32 	%p23, %f71, 0f00000000;
	selp.b32 	%r103, 0, -2147483648, %p23;
	add.s32 	%r104, %r103, %r188;
	add.s32 	%r105, %r104, 2;
	selp.f32 	%f73, %f72, %f68, %p22;
	selp.b32 	%r106, %r105, %r102, %p22;
	ld.shared.f32 	%f74, [%r6+40];
	ld.shared.f32 	%f75, [%r9+720];
	sub.f32 	%f76, %f74, %f75;
	abs.f32 	%f77, %f76;
	setp.gt.f32 	%p24, %f77, %f73;
	setp.ge.f32 	%p25, %f76, 0f00000000;
	selp.b32 	%r107, 0, -2147483648, %p25;
	add.s32 	%r108, %r107, %r188;
	add.s32 	%r109, %r108, 3;
	selp.f32 	%f78, %f77, %f73, %p24;
	selp.b32 	%r110, %r109, %r106, %p24;
	ld.shared.f32 	%f79, [%r6+44];
	ld.shared.f32 	%f80, [%r9+792];
	sub.f32 	%f81, %f79, %f80;
	abs.f32 	%f82, %f81;
	setp.gt.f32 	%p26, %f82, %f78;
	setp.ge.f32 	%p27, %f81, 0f00000000;
	selp.b32 	%r111, 0, -2147483648, %p27;
	add.s32 	%r112, %r111, %r188;
	add.s32 	%r113, %r112, 4;
	selp.f32 	%f83, %f82, %f78, %p26;
	selp.b32 	%r114, %r113, %r110, %p26;
	ld.shared.f32 	%f84, [%r6+48];
	ld.shared.f32 	%f85, [%r9+864];
	sub.f32 	%f86, %f84, %f85;
	abs.f32 	%f87, %f86;
	setp.gt.f32 	%p28, %f87, %f83;
	setp.ge.f32 	%p29, %f86, 0f00000000;
	selp.b32 	%r115, 0, -2147483648, %p29;
	add.s32 	%r116, %r115, %r188;
	add.s32 	%r117, %r116, 5;
	selp.f32 	%f88, %f87, %f83, %p28;
	selp.b32 	%r118, %r117, %r114, %p28;
	ld.shared.f32 	%f89, [%r6+52];
	ld.shared.f32 	%f90, [%r9+936];
	sub.f32 	%f91, %f89, %f90;
	abs.f32 	%f92, %f91;
	setp.gt.f32 	%p30, %f92, %f88;
	setp.ge.f32 	%p31, %f91, 0f00000000;
	selp.b32 	%r119, 0, -2147483648, %p31;
	add.s32 	%r120, %r119, %r188;
	add.s32 	%r121, %r120, 6;
	selp.f32 	%f93, %f92, %f88, %p30;
	selp.b32 	%r122, %r121, %r118, %p30;
	ld.shared.f32 	%f94, [%r6+56];
	ld.shared.f32 	%f95, [%r9+1008];
	sub.f32 	%f96, %f94, %f95;
	abs.f32 	%f97, %f96;
	setp.gt.f32 	%p32, %f97, %f93;
	setp.ge.f32 	%p33, %f96, 0f00000000;
	selp.b32 	%r123, 0, -2147483648, %p33;
	add.s32 	%r124, %r123, %r188;
	add.s32 	%r125, %r124, 7;
	selp.f32 	%f98, %f97, %f93, %p32;
	selp.b32 	%r126, %r125, %r122, %p32;
	ld.shared.f32 	%f99, [%r6+60];
	ld.shared.f32 	%f100, [%r9+1080];
	sub.f32 	%f101, %f99, %f100;
	abs.f32 	%f102, %f101;
	setp.gt.f32 	%p34, %f102, %f98;
	setp.ge.f32 	%p35, %f101, 0f00000000;
	selp.b32 	%r127, 0, -2147483648, %p35;
	add.s32 	%r128, %r127, %r188;
	add.s32 	%r129, %r128, 8;
	selp.f32 	%f167, %f102, %f98, %p34;
	selp.b32 	%r192, %r129, %r126, %p34;
	bar.sync 	0;
	add.s32 	%r19, %r188, 16;
	add.s32 	%r191, %r188, 9;
	add.s32 	%r187, %r187, %r11;
	add.s32 	%r186, %r186, 16;
	setp.lt.s32 	%p36, %r191, %r13;
	mov.u32 	%r188, %r19;
	@%p36 bra 	$L__BB0_2;
$L__BB0_7:
	and.b32  	%r25, %r45, 15;
	setp.eq.s32 	%p37, %r25, 0;
	@%p37 bra 	$L__BB0_27;
	setp.ge.s32 	%p38, %r1, %r43;
	add.s32 	%r26, %r191, %r3;
	setp.ge.u32 	%p39, %r26, %r45;
	or.pred  	%p40, %p38, %p39;
	@%p40 bra 	$L__BB0_10;
	mov.u32 	%r131, %ctaid.z;
	mad.lo.s32 	%r132, %r1, %r47, %r131;
	mad.lo.s32 	%r133, %r132, %r45, %r26;
	mad.lo.s32 	%r134, %r133, %r46, %r2;
	mul.wide.u32 	%rd11, %r134, 4;
	add.s64 	%rd12, %rd2, %rd11;
	ld.global.nc.f32 	%f103, [%rd12];
	st.shared.f32 	[%r7], %f103;
$L__BB0_10:
	setp.ge.u32 	%p41, %r26, %r45;
	setp.ge.s32 	%p42, %r5, %r44;
	or.pred  	%p43, %p42, %p41;
	@%p43 bra 	$L__BB0_12;
	mov.u32 	%r135, %ctaid.z;
	mad.lo.s32 	%r136, %r44, %r135, %r5;
	mad.lo.s32 	%r137, %r136, %r45, %r26;
	mul.wide.u32 	%rd13, %r137, 4;
	add.s64 	%rd14, %rd1, %rd13;
	ld.global.nc.f32 	%f104, [%rd14];
	st.shared.f32 	[%r8], %f104;
$L__BB0_12:
	bar.sync 	0;
	ld.shared.f32 	%f105, [%r6];
	ld.shared.f32 	%f106, [%r9];
	sub.f32 	%f107, %f105, %f106;
	abs.f32 	%f108, %f107;
	setp.gt.f32 	%p44, %f108, %f167;
	setp.ge.f32 	%p45, %f107, 0f00000000;
	selp.b32 	%r138, 0, -2147483648, %p45;
	add.s32 	%r139, %r191, %r138;
	selp.f32 	%f167, %f108, %f167, %p44;
	selp.b32 	%r192, %r139, %r192, %p44;
	setp.eq.s32 	%p46, %r25, 1;
	@%p46 bra 	$L__BB0_27;
	ld.shared.f32 	%f109, [%r6+4];
	ld.shared.f32 	%f110, [%r9+72];
	sub.f32 	%f111, %f109, %f110;
	abs.f32 	%f112, %f111;
	setp.gt.f32 	%p47, %f112, %f167;
	setp.ge.f32 	%p48, %f111, 0f00000000;
	selp.b32 	%r140, 0, -2147483648, %p48;
	add.s32 	%r141, %r191, %r140;
	add.s32 	%r142, %r141, 1;
	selp.f32 	%f167, %f112, %f167, %p47;
	selp.b32 	%r192, %r142, %r192, %p47;
	setp.eq.s32 	%p49, %r25, 2;
	@%p49 bra 	$L__BB0_27;
	ld.shared.f32 	%f113, [%r6+8];
	ld.shared.f32 	%f114, [%r9+144];
	sub.f32 	%f115, %f113, %f114;
	abs.f32 	%f116, %f115;
	setp.gt.f32 	%p50, %f116, %f167;
	setp.ge.f32 	%p51, %f115, 0f00000000;
	selp.b32 	%r143, 0, -2147483648, %p51;
	add.s32 	%r144, %r191, %r143;
	add.s32 	%r145, %r144, 2;
	selp.f32 	%f167, %f116, %f167, %p50;
	selp.b32 	%r192, %r145, %r192, %p50;
	setp.eq.s32 	%p52, %r25, 3;
	@%p52 bra 	$L__BB0_27;
	ld.shared.f32 	%f117, [%r6+12];
	ld.shared.f32 	%f118, [%r9+216];
	sub.f32 	%f119, %f117, %f118;
	abs.f32 	%f120, %f119;
	setp.gt.f32 	%p53, %f120, %f167;
	setp.ge.f32 	%p54, %f119, 0f00000000;
	selp.b32 	%r146, 0, -2147483648, %p54;
	add.s32 	%r147, %r191, %r146;
	add.s32 	%r148, %r147, 3;
	selp.f32 	%f167, %f120, %f167, %p53;
	selp.b32 	%r192, %r148, %r192, %p53;
	setp.eq.s32 	%p55, %r25, 4;
	@%p55 bra 	$L__BB0_27;
	ld.shared.f32 	%f121, [%r6+16];
	ld.shared.f32 	%f122, [%r9+288];
	sub.f32 	%f123, %f121, %f122;
	abs.f32 	%f124, %f123;
	setp.gt.f32 	%p56, %f124, %f167;
	setp.ge.f32 	%p57, %f123, 0f00000000;
	selp.b32 	%r149, 0, -2147483648, %p57;
	add.s32 	%r150, %r191, %r149;
	add.s32 	%r151, %r150, 4;
	selp.f32 	%f167, %f124, %f167, %p56;
	selp.b32 	%r192, %r151, %r192, %p56;
	setp.eq.s32 	%p58, %r25, 5;
	@%p58 bra 	$L__BB0_27;
	ld.shared.f32 	%f125, [%r6+20];
	ld.shared.f32 	%f126, [%r9+360];
	sub.f32 	%f127, %f125, %f126;
	abs.f32 	%f128, %f127;
	setp.gt.f32 	%p59, %f128, %f167;
	setp.ge.f32 	%p60, %f127, 0f00000000;
	selp.b32 	%r152, 0, -2147483648, %p60;
	add.s32 	%r153, %r191, %r152;
	add.s32 	%r154, %r153, 5;
	selp.f32 	%f167, %f128, %f167, %p59;
	selp.b32 	%r192, %r154, %r192, %p59;
	setp.eq.s32 	%p61, %r25, 6;
	@%p61 bra 	$L__BB0_27;
	ld.shared.f32 	%f129, [%r6+24];
	ld.shared.f32 	%f130, [%r9+432];
	sub.f32 	%f131, %f129, %f130;
	abs.f32 	%f132, %f131;
	setp.gt.f32 	%p62, %f132, %f167;
	setp.ge.f32 	%p63, %f131, 0f00000000;
	selp.b32 	%r155, 0, -2147483648, %p63;
	add.s32 	%r156, %r191, %r155;
	add.s32 	%r157, %r156, 6;
	selp.f32 	%f167, %f132, %f167, %p62;
	selp.b32 	%r192, %r157, %r192, %p62;
	setp.eq.s32 	%p64, %r25, 7;
	@%p64 bra 	$L__BB0_27;
	ld.shared.f32 	%f133, [%r6+28];
	ld.shared.f32 	%f134, [%r9+504];
	sub.f32 	%f135, %f133, %f134;
	abs.f32 	%f136, %f135;
	setp.gt.f32 	%p65, %f136, %f167;
	setp.ge.f32 	%p66, %f135, 0f00000000;
	selp.b32 	%r158, 0, -2147483648, %p66;
	add.s32 	%r159, %r191, %r158;
	add.s32 	%r160, %r159, 7;
	selp.f32 	%f167, %f136, %f167, %p65;
	selp.b32 	%r192, %r160, %r192, %p65;
	setp.eq.s32 	%p67, %r25, 8;
	@%p67 bra 	$L__BB0_27;
	ld.shared.f32 	%f137, [%r6+32];
	ld.shared.f32 	%f138, [%r9+576];
	sub.f32 	%f139, %f137, %f138;
	abs.f32 	%f140, %f139;
	setp.gt.f32 	%p68, %f140, %f167;
	setp.ge.f32 	%p69, %f139, 0f00000000;
	selp.b32 	%r161, 0, -2147483648, %p69;
	add.s32 	%r162, %r191, %r161;
	add.s32 	%r163, %r162, 8;
	selp.f32 	%f167, %f140, %f167, %p68;
	selp.b32 	%r192, %r163, %r192, %p68;
	setp.eq.s32 	%p70, %r25, 9;
	@%p70 bra 	$L__BB0_27;
	ld.shared.f32 	%f141, [%r6+36];
	ld.shared.f32 	%f142, [%r9+648];
	sub.f32 	%f143, %f141, %f142;
	abs.f32 	%f144, %f143;
	setp.gt.f32 	%p71, %f144, %f167;
	setp.ge.f32 	%p72, %f143, 0f00000000;
	selp.b32 	%r164, 0, -2147483648, %p72;
	add.s32 	%r165, %r191, %r164;
	add.s32 	%r166, %r165, 9;
	selp.f32 	%f167, %f144, %f167, %p71;
	selp.b32 	%r192, %r166, %r192, %p71;
	setp.eq.s32 	%p73, %r25, 10;
	@%p73 bra 	$L__BB0_27;
	ld.shared.f32 	%f145, [%r6+40];
	ld.shared.f32 	%f146, [%r9+720];
	sub.f32 	%f147, %f145, %f146;
	abs.f32 	%f148, %f147;
	setp.gt.f32 	%p74, %f148, %f167;
	setp.ge.f32 	%p75, %f147, 0f00000000;
	selp.b32 	%r167, 0, -2147483648, %p75;
	add.s32 	%r168, %r191, %r167;
	add.s32 	%r169, %r168, 10;
	selp.f32 	%f167, %f148, %f167, %p74;
	selp.b32 	%r192, %r169, %r192, %p74;
	setp.eq.s32 	%p76, %r25, 11;
	@%p76 bra 	$L__BB0_27;
	ld.shared.f32 	%f149, [%r6+44];
	ld.shared.f32 	%f150, [%r9+792];
	sub.f32 	%f151, %f149, %f150;
	abs.f32 	%f152, %f151;
	setp.gt.f32 	%p77, %f152, %f167;
	setp.ge.f32 	%p78, %f151, 0f00000000;
	selp.b32 	%r170, 0, -2147483648, %p78;
	add.s32 	%r171, %r191, %r170;
	add.s32 	%r172, %r171, 11;
	selp.f32 	%f167, %f152, %f167, %p77;
	selp.b32 	%r192, %r172, %r192, %p77;
	setp.eq.s32 	%p79, %r25, 12;
	@%p79 bra 	$L__BB0_27;
	ld.shared.f32 	%f153, [%r6+48];
	ld.shared.f32 	%f154, [%r9+864];
	sub.f32 	%f155, %f153, %f154;
	abs.f32 	%f156, %f155;
	setp.gt.f32 	%p80, %f156, %f167;
	setp.ge.f32 	%p81, %f155, 0f00000000;
	selp.b32 	%r173, 0, -2147483648, %p81;
	add.s32 	%r174, %r191, %r173;
	add.s32 	%r175, %r174, 12;
	selp.f32 	%f167, %f156, %f167, %p80;
	selp.b32 	%r192, %r175, %r192, %p80;
	setp.eq.s32 	%p82, %r25, 13;
	@%p82 bra 	$L__BB0_27;
	ld.shared.f32 	%f157, [%r6+52];
	ld.shared.f32 	%f158, [%r9+936];
	sub.f32 	%f159, %f157, %f158;
	abs.f32 	%f160, %f159;
	setp.gt.f32 	%p83, %f160, %f167;
	setp.ge.f32 	%p84, %f159, 0f00000000;
	selp.b32 	%r176, 0, -2147483648, %p84;
	add.s32 	%r177, %r191, %r176;
	add.s32 	%r178, %r177, 13;
	selp.f32 	%f167, %f160, %f167, %p83;
	selp.b32 	%r192, %r178, %r192, %p83;
	setp.eq.s32 	%p85, %r25, 14;
	@%p85 bra 	$L__BB0_27;
	ld.shared.f32 	%f161, [%r6+56];
	ld.shared.f32 	%f162, [%r9+1008];
	sub.f32 	%f163, %f161, %f162;
	abs.f32 	%f164, %f163;
	setp.gt.f32 	%p86, %f164, %f167;
	setp.ge.f32 	%p87, %f163, 0f00000000;
	selp.b32 	%r179, 0, -2147483648, %p87;
	add.s32 	%r180, %r191, %r179;
	add.s32 	%r181, %r180, 14;
	selp.f32 	%f167, %f164, %f167, %p86;
	selp.b32 	%r192, %r181, %r192, %p86;
$L__BB0_27:
	setp.ge.s32 	%p88, %r1, %r43;
	setp.ge.s32 	%p89, %r4, %r44;
	or.pred  	%p90, %p89, %p88;
	@%p90 bra 	$L__BB0_29;
	ld.param.u64 	%rd20, [_Z23inf_dist_forward_kernelILb0EEvPKfS1_iiiiiPfPi_param_7];
	mov.u32 	%r182, %ctaid.z;
	mad.lo.s32 	%r183, %r1, %r47, %r182;
	mad.lo.s32 	%r184, %r183, %r44, %r4;
	mad.lo.s32 	%r185, %r184, %r46, %r2;
	cvta.to.global.u64 	%rd15, %rd20;
	mul.wide.u32 	%rd16, %r185, 4;
	add.s64 	%rd17, %rd15, %rd16;
	st.global.f32 	[%rd17], %f167;
	cvta.to.global.u64 	%rd18, %rd4;
	add.s64 	%rd19, %rd18, %rd16;
	st.global.u32 	[%rd19], %r192;
$L__BB0_29:
	ret;

}
	// .globl	_Z23inf_dist_forward_kernelILb1EEvPKfS1_iiiiiPfPi
.visible .entry _Z23inf_dist_forward_kernelILb1EEvPKfS1_iiiiiPfPi(
	.param .u64 .ptr .align 1 _Z23inf_dist_forward_kernelILb1EEvPKfS1_iiiiiPfPi_param_0,
	.param .u64 .ptr .align 1 _Z23inf_dist_forward_kernelILb1EEvPKfS1_iiiiiPfPi_param_1,
	.param .u32 _Z23inf_dist_forward_kernelILb1EEvPKfS1_iiiiiPfPi_param_2,
	.param .u32 _Z23inf_dist_forward_kernelILb1EEvPKfS1_iiiiiPfPi_param_3,
	.param .u32 _Z23inf_dist_forward_kernelILb1EEvPKfS1_iiiiiPfPi_param_4,
	.param .u32 _Z23inf_dist_forward_kernelILb1EEvPKfS1_iiiiiPfPi_param_5,
	.param .u32 _Z23inf_dist_forward_kernelILb1EEvPKfS1_iiiiiPfPi_param_6,
	.param .u64 .ptr .align 1 _Z23inf_dist_forward_kernelILb1EEvPKfS1_iiiiiPfPi_param_7,
	.param .u64 .ptr .align 1 _Z23inf_dist_forward_kernelILb1EEvPKfS1_iiiiiPfPi_param_8
)
{
	.reg .pred 	%p<91>;
	.reg .b32 	%r<192>;
	.reg .b32 	%f<168>;
	.reg .b64 	%rd<21>;
	// demoted variable
	.shared .align 4 .b8 _ZZ23inf_dist_forward_kernelILb1EEvPKfS1_iiiiiPfPiE6blockI[1024];
	// demoted variable
	.shared .align 4 .b8 _ZZ23inf_dist_forward_kernelILb1EEvPKfS1_iiiiiPfPiE6blockW[1152];
	ld.param.u64 	%rd5, [_Z23inf_dist_forward_kernelILb1EEvPKfS1_iiiiiPfPi_param_0];
	ld.param.u64 	%rd6, [_Z23inf_dist_forward_kernelILb1EEvPKfS1_iiiiiPfPi_param_1];
	ld.param.u32 	%r44, [_Z23inf_dist_forward_kernelILb1EEvPKfS1_iiiiiPfPi_param_2];
	ld.param.u32 	%r45, [_Z23inf_dist_forward_kernelILb1EEvPKfS1_iiiiiPfPi_param_3];
	ld.param.u32 	%r46, [_Z23inf_dist_forward_kernelILb1EEvPKfS1_iiiiiPfPi_param_4];
	ld.param.u32 	%r47, [_Z23inf_dist_forward_kernelILb1EEvPKfS1_iiiiiPfPi_param_5];
	ld.param.u32 	%r48, [_Z23inf_dist_forward_kernelILb1EEvPKfS1_iiiiiPfPi_param_6];
	ld.param.u64 	%rd4, [_Z23inf_dist_forward_kernelILb1EEvPKfS1_iiiiiPfPi_param_8];
	cvta.to.global.u64 	%rd1, %rd6;
	cvta.to.global.u64 	%rd2, %rd5;
	mov.u32 	%r50, %ctaid.y;
	shl.b32 	%r51, %r50, 4;
	mov.u32 	%r1, %tid.x;
	add.s32 	%r52, %r51, %r1;
	div.s32 	%r2, %r52, %r47;
	mul.lo.s32 	%r53, %r2, %r47;
	sub.s32 	%r3, %r52, %r53;
	mov.u32 	%r54, %ctaid.x;
	shl.b32 	%r55, %r54, 4;
	mov.u32 	%r4, %tid.y;
	add.s32 	%r5, %r55, %r4;
	setp.lt.s32 	%p1, %r46, 16;
	shl.b32 	%r56, %r4, 6;
	mov.u32 	%r57, _ZZ23inf_dist_forward_kernelILb1EEvPKfS1_iiiiiPfPiE6blockI;
	shl.b32 	%r58, %r1, 2;
	add.s32 	%r8, %r57, %r58;
	add.s32 	%r6, %r8, %r56;
	mov.u32 	%r59, _ZZ23inf_dist_forward_kernelILb1EEvPKfS1_iiiiiPfPiE6blockW;
	shl.b32 	%r60, %r4, 2;
	add.s32 	%r9, %r59, %r60;
	mad.lo.s32 	%r7, %r1, 72, %r9;
	mov.b32 	%r191, 0;
	mov.f32 	%f167, 0f00000000;
	mov.u32 	%r190, %r191;
	@%p1 bra 	$L__BB1_7;
	mov.u32 	%r63, %ctaid.z;
	mad.lo.s32 	%r64, %r2, %r48, %r63;
	mad.lo.s32 	%r65, %r45, %r63, %r5;
	mad.lo.s32 	%r66, %r64, %r46, %r4;
	mad.lo.s32 	%r186, %r47, %r66, %r3;
	shl.b32 	%r11, %r47, 4;
	mad.lo.s32 	%r185, %r65, %r46, %r1;
	and.b32  	%r13, %r46, -16;
	mov.f32 	%f167, 0f00000000;
	mov.b32 	%r191, 0;
	mov.b32 	%r187, 7;
$L__BB1_2:
	setp.ge.s32 	%p2, %r2, %r44;
	@%p2 bra 	$L__BB1_4;
	mul.wide.u32 	%rd7, %r186, 4;
	add.s64 	%rd8, %rd2, %rd7;
	ld.global.nc.f32 	%f22, [%rd8];
	st.shared.f32 	[%r6], %f22;
$L__BB1_4:
	setp.ge.s32 	%p3, %r5, %r45;
	@%p3 bra 	$L__BB1_6;
	mul.wide.u32 	%rd9, %r185, 4;
	add.s64 	%rd10, %rd1, %rd9;
	ld.global.nc.f32 	%f23, [%rd10];
	st.shared.f32 	[%r7], %f23;
$L__BB1_6:
	bar.sync 	0;
	ld.shared.f32 	%f24, [%r8];
	ld.shared.f32 	%f25, [%r9];
	sub.f32 	%f26, %f24, %f25;
	abs.f32 	%f27, %f26;
	setp.gt.f32 	%p4, %f27, %f167;
	setp.ge.f32 	%p5, %f26, 0f00000000;
	selp.b32 	%r67, 0, -2147483648, %p5;
	add.s32 	%r68, %r67, %r187;
	add.s32 	%r69, %r68, -7;
	selp.f32 	%f28, %f27, %f167, %p4;
	selp.b32 	%r70, %r69, %r191, %p4;
	ld.shared.f32 	%f29, [%r8+64];
	ld.shared.f32 	%f30, [%r9+72];
	sub.f32 	%f31, %f29, %f30;
	abs.f32 	%f32, %f31;
	setp.gt.f32 	%p6, %f32, %f28;
	setp.ge.f32 	%p7, %f31, 0f00000000;
	selp.b32 	%r71, 0, -2147483648, %p7;
	add.s32 	%r72, %r71, %r187;
	add.s32 	%r73, %r72, -6;
	selp.f32 	%f33, %f32, %f28, %p6;
	selp.b32 	%r74, %r73, %r70, %p6;
	ld.shared.f32 	%f34, [%r8+128];
	ld.shared.f32 	%f35, [%r9+144];
	sub.f32 	%f36, %f34, %f35;
	abs.f32 	%f37, %f36;
	setp.gt.f32 	%p8, %f37, %f33;
	setp.ge.f32 	%p9, %f36, 0f00000000;
	selp.b32 	%r75, 0, -2147483648, %p9;
	add.s32 	%r76, %r75, %r187;
	add.s32 	%r77, %r76, -5;
	selp.f32 	%f38, %f37, %f33, %p8;
	selp.b32 	%r78, %r77, %r74, %p8;
	ld.shared.f32 	%f39, [%r8+192];
	ld.shared.f32 	%f40, [%r9+216];
	sub.f32 	%f41, %f39, %f40;
	abs.f32 	%f42, %f41;
	setp.gt.f32 	%p10, %f42, %f38;
	setp.ge.f32 	%p11, %f41, 0f00000000;
	selp.b32 	%r79, 0, -2147483648, %p11;
	add.s32 	%r80, %r79, %r187;
	add.s32 	%r81, %r80, -4;
	selp.f32 	%f43, %f42, %f38, %p10;
	selp.b32 	%r82, %r81, %r78, %p10;
	ld.shared.f32 	%f44, [%r8+256];
	ld.shared.f32 	%f45, [%r9+288];
	sub.f32 	%f46, %f44, %f45;
	abs.f32 	%f47, %f46;
	setp.gt.f32 	%p12, %f47, %f43;
	setp.ge.f32 	%p13, %f46, 0f00000000;
	selp.b32 	%r83, 0, -2147483648, %p13;
	add.s32 	%r84, %r83, %r187;
	add.s32 	%r85, %r84, -3;
	selp.f32 	%f48, %f47, %f43, %p12;
	selp.b32 	%r86, %r85, %r82, %p12;
	ld.shared.f32 	%f49, [%r8+320];
	ld.shared.f32 	%f50, [%r9+360];
	sub.f32 	%f51, %f49, %f50;
	abs.f32 	%f52, %f51;
	setp.gt.f32 	%p14, %f52, %f48;
	setp.ge.f32 	%p15, %f51, 0f00000000;
	selp.b32 	%r87, 0, -2147483648, %p15;
	add.s32 	%r88, %r87, %r187;
	add.s32 	%r89, %r88, -2;
	selp.f32 	%f53, %f52, %f48, %p14;
	selp.b32 	%r90, %r89, %r86, %p14;
	ld.shared.f32 	%f54, [%r8+384];
	ld.shared.f32 	%f55, [%r9+432];
	sub.f32 	%f56, %f54, %f55;
	abs.f32 	%f57, %f56;
	setp.gt.f32 	%p16, %f57, %f53;
	setp.ge.f32 	%p17, %f56, 0f00000000;
	selp.b32 	%r91, 0, -2147483648, %p17;
	add.s32 	%r92, %r91, %r187;
	add.s32 	%r93, %r92, -1;
	selp.f32 	%f58, %f57, %f53, %p16;
	selp.b32 	%r94, %r93, %r90, %p16;
	ld.shared.f32 	%f59, [%r8+448];
	ld.shared.f32 	%f60, [%r9+504];
	sub.f32 	%f61, %f59, %f60;
	abs.f32 	%f62, %f61;
	setp.gt.f32 	%p18, %f62, %f58;
	setp.ge.f32 	%p19, %f61, 0f00000000;
	selp.b32 	%r95, 0, -2147483648, %p19;
	add.s32 	%r96, %r95, %r187;
	selp.f32 	%f63, %f62, %f58, %p18;
	selp.b32 	%r97, %r96, %r94, %p18;
	ld.shared.f32 	%f64, [%r8+512];
	ld.shared.f32 	%f65, [%r9+576];
	sub.f32 	%f66, %f64, %f65;
	abs.f32 	%f67, %f66;
	setp.gt.f32 	%p20, %f67, %f63;
	setp.ge.f32 	%p21, %f66, 0f00000000;
	selp.b32 	%r98, 0, -2147483648, %p21;
	add.s32 	%r99, %r98, %r187;
	add.s32 	%r100, %r99, 1;
	selp.f32 	%f68, %f67, %f63, %p20;
	selp.b32 	%r101, %r100, %r97, %p20;
	ld.shared.f32 	%f69, [%r8+576];
	ld.shared.f32 	%f70, [%r9+648];
	sub.f32 	%f71, %f69, %f70;
	abs.f32 	%f72, %f71;
	setp.gt.f32 	%p22, %f72, %f68;
	setp.ge.f32 	%p23, %f71, 0f00000000;
	selp.b32 	%r102, 0, -2147483648, %p23;
	add.s32 	%r103, %r102, %r187;
	add.s32 	%r104, %r103, 2;
	selp.f32 	%f73, %f72, %f68, %p22;
	selp.b32 	%r105, %r104, %r101, %p22;
	ld.shared.f32 	%f74, [%r8+640];
	ld.shared.f32 	%f75, [%r9+720];
	sub.f32 	%f76, %f74, %f75;
	abs.f32 	%f77, %f76;
	setp.gt.f32 	%p24, %f77, %f73;
	setp.ge.f32 	%p25, %f76, 0f00000000;
	selp.b32 	%r106, 0, -2147483648, %p25;
	add.s32 	%r107, %r106, %r187;
	add.s32 	%r108, %r107, 3;
	selp.f32 	%f78, %f77, %f73, %p24;
	selp.b32 	%r109, %r108, %r105, %p24;
	ld.shared.f32 	%f79, [%r8+704];
	ld.shared.f32 	%f80, [%r9+792];
	sub.f32 	%f81, %f79, %f80;
	abs.f32 	%f82, %f81;
	setp.gt.f32 	%p26, %f82, %f78;
	setp.ge.f32 	%p27, %f81, 0f00000000;
	selp.b32 	%r110, 0, -2147483648, %p27;
	add.s32 	%r111, %r110, %r187;
	add.s32 	%r112, %r111, 4;
	selp.f32 	%f83, %f82, %f78, %p26;
	selp.b32 	%r113, %r112, %r109, %p26;
	ld.shared.f32 	%f84, [%r8+768];
	ld.shared.f32 	%f85, [%r9+864];
	sub.f32 	%f86, %f84, %f85;
	abs.f32 	%f87, %f86;
	setp.gt.f32 	%p28, %f87, %f83;
	setp.ge.f32 	%p29, %f86, 0f00000000;
	selp.b32 	%r114, 0, -2147483648, %p29;
	add.s32 	%r115, %r114, %r187;
	add.s32 	%r116, %r115, 5;
	selp.f32 	%f88, %f87, %f83, %p28;
	selp.b32 	%r117, %r116, %r113, %p28;
	ld.shared.f32 	%f89, [%r8+832];
	ld.shared.f32 	%f90, [%r9+936];
	sub.f32 	%f91, %f89, %f90;
	abs.f32 	%f92, %f91;
	setp.gt.f32 	%p30, %f92, %f88;
	setp.ge.f32 	%p31, %f91, 0f00000000;
	selp.b32 	%r118, 0, -2147483648, %p31;
	add.s32 	%r119, %r118, %r187;
	add.s32 	%r120, %r119, 6;
	selp.f32 	%f93, %f92, %f88, %p30;
	selp.b32 	%r121, %r120, %r117, %p30;
	ld.shared.f32 	%f94, [%r8+896];
	ld.shared.f32 	%f95, [%r9+1008];
	sub.f32 	%f96, %f94, %f95;
	abs.f32 	%f97, %f96;
	setp.gt.f32 	%p32, %f97, %f93;
	setp.ge.f32 	%p33, %f96, 0f00000000;
	selp.b32 	%r122, 0, -2147483648, %p33;
	add.s32 	%r123, %r122, %r187;
	add.s32 	%r124, %r123, 7;
	selp.f32 	%f98, %f97, %f93, %p32;
	selp.b32 	%r125, %r124, %r121, %p32;
	ld.shared.f32 	%f99, [%r8+960];
	ld.shared.f32 	%f100, [%r9+1080];
	sub.f32 	%f101, %f99, %f100;
	abs.f32 	%f102, %f101;
	setp.gt.f32 	%p34, %f102, %f98;
	setp.ge.f32 	%p35, %f101, 0f00000000;
	selp.b32 	%r126, 0, -2147483648, %p35;
	add.s32 	%r127, %r126, %r187;
	add.s32 	%r128, %r127, 8;
	selp.f32 	%f167, %f102, %f98, %p34;
	selp.b32 	%r191, %r128, %r125, %p34;
	bar.sync 	0;
	add.s32 	%r19, %r187, 16;
	add.s32 	%r190, %r187, 9;
	add.s32 	%r186, %r186, %r11;
	add.s32 	%r185, %r185, 16;
	setp.lt.s32 	%p36, %r190, %r13;
	mov.u32 	%r187, %r19;
	@%p36 bra 	$L__BB1_2;
$L__BB1_7:
	and.b32  	%r25, %r46, 15;
	setp.eq.s32 	%p37, %r25, 0;
	@%p37 bra 	$L__BB1_27;
	setp.ge.s32 	%p38, %r2, %r44;
	add.s32 	%r26, %r190, %r4;
	setp.ge.u32 	%p39, %r26, %r46;
	or.pred  	%p40, %p38, %p39;
	@%p40 bra 	$L__BB1_10;
	mov.u32 	%r130, %ctaid.z;
	mad.lo.s32 	%r131, %r2, %r48, %r130;
	mad.lo.s32 	%r132, %r131, %r46, %r26;
	mad.lo.s32 	%r133, %r132, %r47, %r3;
	mul.wide.u32 	%rd11, %r133, 4;
	add.s64 	%rd12, %rd2, %rd11;
	ld.global.nc.f32 	%f103, [%rd12];
	st.shared.f32 	[%r6], %f103;
$L__BB1_10:
	add.s32 	%r27, %r190, %r1;
	setp.ge.u32 	%p41, %r27, %r46;
	setp.ge.s32 	%p42, %r5, %r45;
	or.pred  	%p43, %p42, %p41;
	@%p43 bra 	$L__BB1_12;
	mov.u32 	%r134, %ctaid.z;
	mad.lo.s32 	%r135, %r45, %r134, %r5;
	mad.lo.s32 	%r136, %r135, %r46, %r27;
	mul.wide.u32 	%rd13, %r136, 4;
	add.s64 	%rd14, %rd1, %rd13;
	ld.global.nc.f32 	%f104, [%rd14];
	st.shared.f32 	[%r7], %f104;
$L__BB1_12:
	bar.sync 	0;
	ld.shared.f32 	%f105, [%r8];
	ld.shared.f32 	%f106, [%r9];
	sub.f32 	%f107, %f105, %f106;
	abs.f32 	%f108, %f107;
	setp.gt.f32 	%p44, %f108, %f167;
	setp.ge.f32 	%p45, %f107, 0f00000000;
	selp.b32 	%r137, 0, -2147483648, %p45;
	add.s32 	%r138, %r190, %r137;
	selp.f32 	%f167, %f108, %f167, %p44;
	selp.b32 	%r191, %r138, %r191, %p44;
	setp.eq.s32 	%p46, %r25, 1;
	@%p46 bra 	$L__BB1_27;
	ld.shared.f32 	%f109, [%r8+64];
	ld.shared.f32 	%f110, [%r9+72];
	sub.f32 	%f111, %f109, %f110;
	abs.f32 	%f112, %f111;
	setp.gt.f32 	%p47, %f112, %f167;
	setp.ge.f32 	%p48, %f111, 0f00000000;
	selp.b32 	%r139, 0, -2147483648, %p48;
	add.s32 	%r140, %r190, %r139;
	add.s32 	%r141, %r140, 1;
	selp.f32 	%f167, %f112, %f167, %p47;
	selp.b32 	%r191, %r141, %r191, %p47;
	setp.eq.s32 	%p49, %r25, 2;
	@%p49 bra 	$L__BB1_27;
	ld.shared.f32 	%f113, [%r8+128];
	ld.shared.f32 	%f114, [%r9+144];
	sub.f32 	%f115, %f113, %f114;
	abs.f32 	%f116, %f115;
	setp.gt.f32 	%p50, %f116, %f167;
	setp.ge.f32 	%p51, %f115, 0f00000000;
	selp.b32 	%r142, 0, -2147483648, %p51;
	add.s32 	%r143, %r190, %r142;
	add.s32 	%r144, %r143, 2;
	selp.f32 	%f167, %f116, %f167, %p50;
	selp.b32 	%r191, %r144, %r191, %p50;
	setp.eq.s32 	%p52, %r25, 3;
	@%p52 bra 	$L__BB1_27;
	ld.shared.f32 	%f117, [%r8+192];
	ld.shared.f32 	%f118, [%r9+216];
	sub.f32 	%f119, %f117, %f118;
	abs.f32 	%f120, %f119;
	setp.gt.f32 	%p53, %f120, %f167;
	setp.ge.f32 	%p54, %f119, 0f00000000;
	selp.b32 	%r145, 0, -2147483648, %p54;
	add.s32 	%r146, %r190, %r145;
	add.s32 	%r147, %r146, 3;
	selp.f32 	%f167, %f120, %f167, %p53;
	selp.b32 	%r191, %r147, %r191, %p53;
	setp.eq.s32 	%p55, %r25, 4;
	@%p55 bra 	$L__BB1_27;
	ld.shared.f32 	%f121, [%r8+256];
	ld.shared.f32 	%f122, [%r9+288];
	sub.f32 	%f123, %f121, %f122;
	abs.f32 	%f124, %f123;
	setp.gt.f32 	%p56, %f124, %f167;
	setp.ge.f32 	%p57, %f123, 0f00000000;
	selp.b32 	%r148, 0, -2147483648, %p57;
	add.s32 	%r149, %r190, %r148;
	add.s32 	%r150, %r149, 4;
	selp.f32 	%f167, %f124, %f167, %p56;
	selp.b32 	%r191, %r150, %r191, %p56;
	setp.eq.s32 	%p58, %r25, 5;
	@%p58 bra 	$L__BB1_27;
	ld.shared.f32 	%f125, [%r8+320];
	ld.shared.f32 	%f126, [%r9+360];
	sub.f32 	%f127, %f125, %f126;
	abs.f32 	%f128, %f127;
	setp.gt.f32 	%p59, %f128, %f167;
	setp.ge.f32 	%p60, %f127, 0f00000000;
	selp.b32 	%r151, 0, -2147483648, %p60;
	add.s32 	%r152, %r190, %r151;
	add.s32 	%r153, %r152, 5;
	selp.f32 	%f167, %f128, %f167, %p59;
	selp.b32 	%r191, %r153, %r191, %p59;
	setp.eq.s32 	%p61, %r25, 6;
	@%p61 bra 	$L__BB1_27;
	ld.shared.f32 	%f129, [%r8+384];
	ld.shared.f32 	%f130, [%r9+432];
	sub.f32 	%f131, %f129, %f130;
	abs.f32 	%f132, %f131;
	setp.gt.f32 	%p62, %f132, %f167;
	setp.ge.f32 	%p63, %f131, 0f00000000;
	selp.b32 	%r154, 0, -2147483648, %p63;
	add.s32 	%r155, %r190, %r154;
	add.s32 	%r156, %r155, 6;
	selp.f32 	%f167, %f132, %f167, %p62;
	selp.b32 	%r191, %r156, %r191, %p62;
	setp.eq.s32 	%p64, %r25, 7;
	@%p64 bra 	$L__BB1_27;
	ld.shared.f32 	%f133, [%r8+448];
	ld.shared.f32 	%f134, [%r9+504];
	sub.f32 	%f135, %f133, %f134;
	abs.f32 	%f136, %f135;
	setp.gt.f32 	%p65, %f136, %f167;
	setp.ge.f32 	%p66, %f135, 0f00000000;
	selp.b32 	%r157, 0, -2147483648, %p66;
	add.s32 	%r158, %r190, %r157;
	add.s32 	%r159, %r158, 7;
	selp.f32 	%f167, %f136, %f167, %p65;
	selp.b32 	%r191, %r159, %r191, %p65;
	setp.eq.s32 	%p67, %r25, 8;
	@%p67 bra 	$L__BB1_27;
	ld.shared.f32 	%f137, [%r8+512];
	ld.shared.f32 	%f138, [%r9+576];
	sub.f32 	%f139, %f137, %f138;
	abs.f32 	%f140, %f139;
	setp.gt.f32 	%p68, %f140, %f167;
	setp.ge.f32 	%p69, %f139, 0f00000000;
	selp.b32 	%r160, 0, -2147483648, %p69;
	add.s32 	%r161, %r190, %r160;
	add.s32 	%r162, %r161, 8;
	selp.f32 	%f167, %f140, %f167, %p68;
	selp.b32 	%r191, %r162, %r191, %p68;
	setp.eq.s32 	%p70, %r25, 9;
	@%p70 bra 	$L__BB1_27;
	ld.shared.f32 	%f141, [%r8+576];
	ld.shared.f32 	%f142, [%r9+648];
	sub.f32 	%f143, %f141, %f142;
	abs.f32 	%f144, %f143;
	setp.gt.f32 	%p71, %f144, %f167;
	setp.ge.f32 	%p72, %f143, 0f00000000;
	selp.b32 	%r163, 0, -2147483648, %p72;
	add.s32 	%r164, %r190, %r163;
	add.s32 	%r165, %r164, 9;
	selp.f32 	%f167, %f144, %f167, %p71;
	selp.b32 	%r191, %r165, %r191, %p71;
	setp.eq.s32 	%p73, %r25, 10;
	@%p73 bra 	$L__BB1_27;
	ld.shared.f32 	%f145, [%r8+640];
	ld.shared.f32 	%f146, [%r9+720];
	sub.f32 	%f147, %f145, %f146;
	abs.f32 	%f148, %f147;
	setp.gt.f32 	%p74, %f148, %f167;
	setp.ge.f32 	%p75, %f147, 0f00000000;
	selp.b32 	%r166, 0, -2147483648, %p75;
	add.s32 	%r167, %r190, %r166;
	add.s32 	%r168, %r167, 10;
	selp.f32 	%f167, %f148, %f167, %p74;
	selp.b32 	%r191, %r168, %r191, %p74;
	setp.eq.s32 	%p76, %r25, 11;
	@%p76 bra 	$L__BB1_27;
	ld.shared.f32 	%f149, [%r8+704];
	ld.shared.f32 	%f150, [%r9+792];
	sub.f32 	%f151, %f149, %f150;
	abs.f32 	%f152, %f151;
	setp.gt.f32 	%p77, %f152, %f167;
	setp.ge.f32 	%p78, %f151, 0f00000000;
	selp.b32 	%r169, 0, -2147483648, %p78;
	add.s32 	%r170, %r190, %r169;
	add.s32 	%r171, %r170, 11;
	selp.f32 	%f167, %f152, %f167, %p77;
	selp.b32 	%r191, %r171, %r191, %p77;
	setp.eq.s32 	%p79, %r25, 12;
	@%p79 bra 	$L__BB1_27;
	ld.shared.f32 	%f153, [%r8+768];
	ld.shared.f32 	%f154, [%r9+864];
	sub.f32 	%f155, %f153, %f154;
	abs.f32 	%f156, %f155;
	setp.gt.f32 	%p80, %f156, %f167;
	setp.ge.f32 	%p81, %f155, 0f00000000;
	selp.b32 	%r172, 0, -2147483648, %p81;
	add.s32 	%r173, %r190, %r172;
	add.s32 	%r174, %r173, 12;
	selp.f32 	%f167, %f156, %f167, %p80;
	selp.b32 	%r191, %r174, %r191, %p80;
	setp.eq.s32 	%p82, %r25, 13;
	@%p82 bra 	$L__BB1_27;
	ld.shared.f32 	%f157, [%r8+832];
	ld.shared.f32 	%f158, [%r9+936];
	sub.f32 	%f159, %f157, %f158;
	abs.f32 	%f160, %f159;
	setp.gt.f32 	%p83, %f160, %f167;
	setp.ge.f32 	%p84, %f159, 0f00000000;
	selp.b32 	%r175, 0, -2147483648, %p84;
	add.s32 	%r176, %r190, %r175;
	add.s32 	%r177, %r176, 13;
	selp.f32 	%f167, %f160, %f167, %p83;
	selp.b32 	%r191, %r177, %r191, %p83;
	setp.eq.s32 	%p85, %r25, 14;
	@%p85 bra 	$L__BB1_27;
	ld.shared.f32 	%f161, [%r8+896];
	ld.shared.f32 	%f162, [%r9+1008];
	sub.f32 	%f163, %f161, %f162;
	abs.f32 	%f164, %f163;
	setp.gt.f32 	%p86, %f164, %f167;
	setp.ge.f32 	%p87, %f163, 0f00000000;
	selp.b32 	%r178, 0, -2147483648, %p87;
	add.s32 	%r179, %r190, %r178;
	add.s32 	%r180, %r179, 14;
	selp.f32 	%f167, %f164, %f167, %p86;
	selp.b32 	%r191, %r180, %r191, %p86;
$L__BB1_27:
	setp.ge.s32 	%p88, %r2, %r44;
	setp.ge.s32 	%p89, %r5, %r45;
	or.pred  	%p90, %p89, %p88;
	@%p90 bra 	$L__BB1_29;
	ld.param.u64 	%rd20, [_Z23inf_dist_forward_kernelILb1EEvPKfS1_iiiiiPfPi_param_7];
	mov.u32 	%r181, %ctaid.z;
	mad.lo.s32 	%r182, %r2, %r48, %r181;
	mad.lo.s32 	%r183, %r182, %r45, %r5;
	mad.lo.s32 	%r184, %r183, %r47, %r3;
	cvta.to.global.u64 	%rd15, %rd20;
	mul.wide.u32 	%rd16, %r184, 4;
	add.s64 	%rd17, %rd15, %rd16;
	st.global.f32 	[%rd17], %f167;
	cvta.to.global.u64 	%rd18, %rd4;
	add.s64 	%rd19, %rd18, %rd16;
	st.global.u32 	[%rd19], %r191;
$L__BB1_29:
	ret;

}
	// .globl	_Z29inf_dist_bound_forward_kernelILb0EEvPKfS1_S1_iiiiiPfS2_
.visible .entry _Z29inf_dist_bound_forward_kernelILb0EEvPKfS1_S1_iiiiiPfS2_(
	.param .u64 .ptr .align 1 _Z29inf_dist_bound_forward_kernelILb0EEvPKfS1_S1_iiiiiPfS2__param_0,
	.param .u64 .ptr .align 1 _Z29inf_dist_bound_forward_kernelILb0EEvPKfS1_S1_iiiiiPfS2__param_1,
	.param .u64 .ptr .align 1 _Z29inf_dist_bound_forward_kernelILb0EEvPKfS1_S1_iiiiiPfS2__param_2,
	.param .u32 _Z29inf_dist_bound_forward_kernelILb0EEvPKfS1_S1_iiiiiPfS2__param_3,
	.param .u32 _Z29inf_dist_bound_forward_kernelILb0EEvPKfS1_S1_iiiiiPfS2__param_4,
	.param .u32 _Z29inf_dist_bound_forward_kernelILb0EEvPKfS1_S1_iiiiiPfS2__param_5,
	.param .u32 _Z29inf_dist_bound_forward_kernelILb0EEvPKfS1_S1_iiiiiPfS2__param_6,
	.param .u32 _Z29inf_dist_bound_forward_kernelILb0EEvPKfS1_S1_iiiiiPfS2__param_7,
	.param .u64 .ptr .align 1 _Z29inf_dist_bound_forward_kernelILb0EEvPKfS1_S1_iiiiiPfS2__param_8,
	.param .u64 .ptr .align 1 _Z29inf_dist_bound_forward_kernelILb0EEvPKfS1_S1_iiiiiPfS2__param_9
)
{
	.reg .pred 	%p<91>;
	.reg .b32 	%r<70>;
	.reg .b32 	%f<455>;
	.reg .b64 	%rd<26>;
	// demoted variable
	.shared .align 4 .b8 _ZZ29inf_dist_bound_forward_kernelILb0EEvPKfS1_S1_iiiiiPfS2_E7blockIL[1024];
	// demoted variable
	.shared .align 4 .b8 _ZZ29inf_dist_bound_forward_kernelILb0EEvPKfS1_S1_iiiiiPfS2_E7blockIU[1024];
	// demoted variable
	.shared .align 4 .b8 _ZZ29inf_dist_bound_forward_kernelILb0EEvPKfS1_S1_iiiiiPfS2_E6blockW[1152];
	ld.param.u64 	%rd6, [_Z29inf_dist_bound_forward_kernelILb0EEvPKfS1_S1_iiiiiPfS2__param_0];
	ld.param.u64 	%rd7, [_Z29inf_dist_bound_forward_kernelILb0EEvPKfS1_S1_iiiiiPfS2__param_1];
	ld.param.u64 	%rd8, [_Z29inf_dist_bound_forward_kernelILb0EEvPKfS1_S1_iiiiiPfS2__param_2];
	ld.param.u32 	%r22, [_Z29inf_dist_bound_forward_kernelILb0EEvPKfS1_S1_iiiiiPfS2__param_3];
	ld.param.u32 	%r23, [_Z29inf_dist_bound_forward_kernelILb0EEvPKfS1_S1_iiiiiPfS2__param_4];
	ld.param.u32 	%r24, [_Z29inf_dist_bound_forward_kernelILb0EEvPKfS1_S1_iiiiiPfS2__param_5];
	ld.param.u32 	%r25, [_Z29inf_dist_bound_forward_kernelILb0EEvPKfS1_S1_iiiiiPfS2__param_6];
	ld.param.u32 	%r26, [_Z29inf_dist_bound_forward_kernelILb0EEvPKfS1_S1_iiiiiPfS2__param_7];
	cvta.to.global.u64 	%rd1, %rd8;
	cvta.to.global.u64 	%rd2, %rd7;
	cvta.to.global.u64 	%rd3, %rd6;
	mov.u32 	%r28, %ctaid.y;
	shl.b32 	%r29, %r28, 4;
	mov.u32 	%r30, %tid.y;
	add.s32 	%r31, %r29, %r30;
	div.s32 	%r1, %r31, %r25;
	mul.lo.s32 	%r32, %r1, %r25;
	sub.s32 	%r2, %r31, %r32;
	mov.u32 	%r33, %ctaid.x;
	shl.b32 	%r34, %r33, 4;
	mov.u32 	%r3, %tid.x;
	add.s32 	%r4, %r34, %r3;
	add.s32 	%r5, %r34, %r30;
	setp.lt.s32 	%p1, %r24, 16;
	shl.b32 	%r35, %r30, 6;
	mov.u32 	%r36, _ZZ29inf_dist_bound_forward_kernelILb0EEvPKfS1_S1_iiiiiPfS2_E7blockIL;
	add.s32 	%r6, %r36, %r35;
	mov.u32 	%r37, _ZZ29inf_dist_bound_forward_kernelILb0EEvPKfS1_S1_iiiiiPfS2_E7blockIU;
	add.s32 	%r7, %r37, %r35;
	shl.b32 	%r38, %r3, 2;
	add.s32 	%r8, %r7, %r38;
	mov.u32 	%r39, _ZZ29inf_dist_bound_forward_kernelILb0EEvPKfS1_S1_iiiiiPfS2_E6blockW;
	mad.lo.s32 	%r40, %r3, 72, %r39;
	shl.b32 	%r41, %r30, 2;
	add.s32 	%r9, %r40, %r41;
	mad.lo.s32 	%r10, %r3, -68, %r40;
	mov.b32 	%r69, 0;
	mov.f32 	%f453, 0f00000000;
	mov.f32 	%f454, %f453;
	@%p1 bra 	$L__BB2_7;
	mov.u32 	%r43, %ctaid.z;
	mad.lo.s32 	%r44, %r1, %r26, %r43;
	mad.lo.s32 	%r45, %r23, %r43, %r5;
	mad.lo.s32 	%r46, %r44, %r24, %r3;
	mad.lo.s32 	%r67, %r25, %r46, %r2;
	mad.lo.s32 	%r66, %r45, %r24, %r3;
	mov.f32 	%f454, 0f00000000;
	mov.b32 	%r69, 0;
	mov.f32 	%f453, %f454;
$L__BB2_2:
	setp.ge.s32 	%p2, %r1, %r22;
	@%p2 bra 	$L__BB2_4;
	mul.wide.u32 	%rd9, %r67, 4;
	add.s64 	%rd10, %rd3, %rd9;
	ld.global.nc.f32 	%f41, [%rd10];
	shl.b32 	%r47, %r3, 2;
	add.s32 	%r48, %r6, %r47;
	st.shared.f32 	[%r48], %f41;
	add.s64 	%rd11, %rd2, %rd9;
	ld.global.nc.f32 	%f42, [%rd11];
	st.shared.f32 	[%r8], %f42;
$L__BB2_4:
	setp.ge.s32 	%p3, %r5, %r23;
	@%p3 bra 	$L__BB2_6;
	mul.wide.u32 	%rd12, %r66, 4;
	add.s64 	%rd13, %rd1, %rd12;
	ld.global.nc.f32 	%f43, [%rd13];
	st.shared.f32 	[%r9], %f43;
$L__BB2_6:
	bar.sync 	0;
	ld.shared.f32 	%f44, [%r6];
	ld.shared.f32 	%f45, [%r10];
	sub.f32 	%f46, %f44, %f45;
	ld.shared.f32 	%f47, [%r7];
	sub.f32 	%f48, %f47, %f45;
	abs.f32 	%f50, %f46;
	abs.f32 	%f51, %f48;
	max.f32 	%f52, %f50, %f51;
	max.f32 	%f53, %f454, %f52;
	setp.geu.f32 	%p4, %f46, 0f00000000;
	setp.leu.f32 	%p5, %f48, 0f00000000;
	min.f32 	%f54, %f50, %f51;
	max.f32 	%f55, %f453, %f54;
	selp.f32 	%f56, %f55, %f453, %p5;
	selp.f32 	%f57, %f55, %f56, %p4;
	ld.shared.f32 	%f58, [%r6+4];
	ld.shared.f32 	%f59, [%r10+72];
	sub.f32 	%f60, %f58, %f59;
	ld.shared.f32 	%f61, [%r7+4];
	sub.f32 	%f62, %f61, %f59;
	abs.f32 	%f64, %f60;
	abs.f32 	%f65, %f62;
	max.f32 	%f66, %f64, %f65;
	max.f32 	%f67, %f53, %f66;
	setp.geu.f32 	%p6, %f60, 0f00000000;
	setp.leu.f32 	%p7, %f62, 0f00000000;
	min.f32 	%f68, %f64, %f65;
	max.f32 	%f69, %f57, %f68;
	selp.f32 	%f70, %f69, %f57, %p7;
	selp.f32 	%f71, %f69, %f70, %p6;
	ld.shared.f32 	%f72, [%r6+8];
	ld.shared.f32 	%f73, [%r10+144];
	sub.f32 	%f74, %f72, %f73;
	ld.shared.f32 	%f75, [%r7+8];
	sub.f32 	%f76, %f75, %f73;
	abs.f32 	%f78, %f74;
	abs.f32 	%f79, %f76;
	max.f32 	%f80, %f78, %f79;
	max.f32 	%f81, %f67, %f80;
	setp.geu.f32 	%p8, %f74, 0f00000000;
	setp.leu.f32 	%p9, %f76, 0f00000000;
	min.f32 	%f82, %f78, %f79;
	max.f32 	%f83, %f71, %f82;
	selp.f32 	%f84, %f83, %f71, %p9;
	selp.f32 	%f85, %f83, %f84, %p8;
	ld.shared.f32 	%f86, [%r6+12];
	ld.shared.f32 	%f87, [%r10+216];
	sub.f32 	%f88, %f86, %f87;
	ld.shared.f32 	%f89, [%r7+12];
	sub.f32 	%f90, %f89, %f87;
	abs.f32 	%f92, %f88;
	abs.f32 	%f93, %f90;
	max.f32 	%f94, %f92, %f93;
	max.f32 	%f95, %f81, %f94;
	setp.geu.f32 	%p10, %f88, 0f00000000;
	setp.leu.f32 	%p11, %f90, 0f00000000;
	min.f32 	%f96, %f92, %f93;
	max.f32 	%f97, %f85, %f96;
	selp.f32 	%f98, %f97, %f85, %p11;
	selp.f32 	%f99, %f97, %f98, %p10;
	ld.shared.f32 	%f100, [%r6+16];
	ld.shared.f32 	%f101, [%r10+288];
	sub.f32 	%f102, %f100, %f101;
	ld.shared.f32 	%f103, [%r7+16];
	sub.f32 	%f104, %f103, %f101;
	abs.f32 	%f106, %f102;
	abs.f32 	%f107, %f104;
	max.f32 	%f108, %f106, %f107;
	max.f32 	%f109, %f95, %f108;
	setp.geu.f32 	%p12, %f102, 0f00000000;
	setp.leu.f32 	%p13, %f104, 0f00000000;
	min.f32 	%f110, %f106, %f107;
	max.f32 	%f111, %f99, %f110;
	selp.f32 	%f112, %f111, %f99, %p13;
	selp.f32 	%f113, %f111, %f112, %p12;
	ld.shared.f32 	%f114, [%r6+20];
	ld.shared.f32 	%f115, [%r10+360];
	sub.f32 	%f116, %f114, %f115;
	ld.shared.f32 	%f117, [%r7+20];
	sub.f32 	%f118, %f117, %f115;
	abs.f32 	%f120, %f116;
	abs.f32 	%f121, %f118;
	max.f32 	%f122, %f120, %f121;
	max.f32 	%f123, %f109, %f122;
	setp.geu.f32 	%p14, %f116, 0f00000000;
	setp.leu.f32 	%p15, %f118, 0f00000000;
	min.f32 	%f124, %f120, %f121;
	max.f32 	%f125, %f113, %f124;
	selp.f32 	%f126, %f125, %f113, %p15;
	selp.f32 	%f127, %f125, %f126, %p14;
	ld.shared.f32 	%f128, [%r6+24];
	ld.shared.f32 	%f129, [%r10+432];
	sub.f32 	%f130, %f128, %f129;
	ld.shared.f32 	%f131, [%r7+24];
	sub.f32 	%f132, %f131, %f129;
	abs.f32 	%f134, %f130;
	abs.f32 	%f135, %f132;
	max.f32 	%f136, %f134, %f135;
	max.f32 	%f137, %f123, %f136;
	setp.geu.f32 	%p16, %f130, 0f00000000;
	setp.leu.f32 	%p17, %f132, 0f00000000;
	min.f32 	%f138, %f134, %f135;
	max.f32 	%f139, %f127, %f138;
	selp.f32 	%f140, %f139, %f127, %p17;
	selp.f32 	%f141, %f139, %f140, %p16;
	ld.shared.f32 	%f142, [%r6+28];
	ld.shared.f32 	%f143, [%r10+504];
	sub.f32 	%f144, %f142, %f143;
	ld.shared.f32 	%f145, [%r7+28];
	sub.f32 	%f146, %f145, %f143;
	abs.f32 	%f148, %f144;
	abs.f32 	%f149, %f146;
	max.f32 	%f150, %f148, %f149;
	max.f32 	%f151, %f137, %f150;
	setp.geu.f32 	%p18, %f144, 0f00000000;
	setp.leu.f32 	%p19, %f146, 0f00000000;
	min.f32 	%f152, %f148, %f149;
	max.f32 	%f153, %f141, %f152;
	selp.f32 	%f154, %f153, %f141, %p19;
	selp.f32 	%f155, %f153, %f154, %p18;
	ld.shared.f32 	%f156, [%r6+32];
	ld.shared.f32 	%f157, [%r10+576];
	sub.f32 	%f158, %f156, %f157;
	ld.shared.f32 	%f159, [%r7+32];
	sub.f32 	%f160, %f159, %f157;
	abs.f32 	%f162, %f158;
	abs.f32 	%f163, %f160;
	max.f32 	%f164, %f162, %f163;
	max.f32 	%f165, %f151, %f164;
	setp.geu.f32 	%p20, %f158, 0f00000000;
	setp.leu.f32 	%p21, %f160, 0f00000000;
	min.f32 	%f166, %f162, %f163;
	max.f32 	%f167, %f155, %f166;
	selp.f32 	%f168, %f167, %f155, %p21;
	selp.f32 	%f169, %f167, %f168, %p20;
	ld.shared.f32 	%f170, [%r6+36];
	ld.shared.f32 	%f171, [%r10+648];
	sub.f32 	%f172, %f170, %f171;
	ld.shared.f32 	%f173, [%r7+36];
	sub.f32 	%f174, %f173, %f171;
	abs.f32 	%f176, %f172;
	abs.f32 	%f177, %f174;
	max.f32 	%f178, %f176, %f177;
	max.f32 	%f179, %f165, %f178;
	setp.geu.f32 	%p22, %f172, 0f00000000;
	setp.leu.f32 	%p23, %f174, 0f00000000;
	min.f32 	%f180, %f176, %f177;
	max.f32 	%f181, %f169, %f180;
	selp.f32 	%f182, %f181, %f169, %p23;
	selp.f32 	%f183, %f181, %f182, %p22;
	ld.shared.f32 	%f184, [%r6+40];
	ld.shared.f32 	%f185, [%r10+720];
	sub.f32 	%f186, %f184, %f185;
	ld.shared.f32 	%f187, [%r7+40];
	sub.f32 	%f188, %f187, %f185;
	abs.f32 	%f190, %f186;
	abs.f32 	%f191, %f188;
	max.f32 	%f192, %f190, %f191;
	max.f32 	%f193, %f179, %f192;
	setp.geu.f32 	%p24, %f186, 0f00000000;
	setp.leu.f32 	%p25, %f188, 0f00000000;
	min.f32 	%f194, %f190, %f191;
	max.f32 	%f195, %f183, %f194;
	selp.f32 	%f196, %f195, %f183, %p25;
	selp.f32 	%f197, %f195, %f196, %p24;
	ld.shared.f32 	%f198, [%r6+44];
	ld.shared.f32 	%f199, [%r10+792];
	sub.f32 	%f200, %f198, %f199;
	ld.shared.f32 	%f201, [%r7+44];
	sub.f32 	%f202, %f201, %f199;
	abs.f32 	%f204, %f200;
	abs.f32 	%f205, %f202;
	max.f32 	%f206, %f204, %f205;
	max.f32 	%f207, %f193, %f206;
	setp.geu.f32 	%p26, %f200, 0f00000000;
	setp.leu.f32 	%p27, %f202, 0f00000000;
	min.f32 	%f208, %f204, %f205;
	max.f32 	%f209, %f197, %f208;
	selp.f32 	%f210, %f209, %f197, %p27;
	selp.f32 	%f211, %f209, %f210, %p26;
	ld.shared.f32 	%f212, [%r6+48];
	ld.shared.f32 	%f213, [%r10+864];
	sub.f32 	%f214, %f212, %f213;
	ld.shared.f32 	%f215, [%r7+48];
	sub.f32 	%f216, %f215, %f213;
	abs.f32 	%f218, %f214;
	abs.f32 	%f219, %f216;
	max.f32 	%f220, %f218, %f219;
	max.f32 	%f221, %f207, %f220;
	setp.geu.f32 	%p28, %f214, 0f00000000;
	setp.leu.f32 	%p29, %f216, 0f00000000;
	min.f32 	%f222, %f218, %f219;
	max.f32 	%f223, %f211, %f222;
	selp.f32 	%f224, %f223, %f211, %p29;
	selp.f32 	%f225, %f223, %f224, %p28;
	ld.shared.f32 	%f226, [%r6+52];
	ld.shared.f32 	%f227, [%r10+936];
	sub.f32 	%f228, %f226, %f227;
	ld.shared.f32 	%f229, [%r7+52];
	sub.f32 	%f230, %f229, %f227;
	abs.f32 	%f232, %f228;
	abs.f32 	%f233, %f230;
	max.f32 	%f234, %f232, %f233;
	max.f32 	%f235, %f221, %f234;
	setp.geu.f32 	%p30, %f228, 0f00000000;
	setp.leu.f32 	%p31, %f230, 0f00000000;
	min.f32 	%f236, %f232, %f233;
	max.f32 	%f237, %f225, %f236;
	selp.f32 	%f238, %f237, %f225, %p31;
	selp.f32 	%f239, %f237, %f238, %p30;
	ld.shared.f32 	%f240, [%r6+56];
	ld.shared.f32 	%f241, [%r10+1008];
	sub.f32 	%f242, %f240, %f241;
	ld.shared.f32 	%f243, [%r7+56];
	sub.f32 	%f244, %f243, %f241;
	abs.f32 	%f246, %f242;
	abs.f32 	%f247, %f244;
	max.f32 	%f248, %f246, %f247;
	max.f32 	%f249, %f235, %f248;
	setp.geu.f32 	%p32, %f242, 0f00000000;
	setp.leu.f32 	%p33, %f244, 0f00000000;
	min.f32 	%f250, %f246, %f247;
	max.f32 	%f251, %f239, %f250;
	selp.f32 	%f252, %f251, %f239, %p33;
	selp.f32 	%f253, %f251, %f252, %p32;
	ld.shared.f32 	%f254, [%r6+60];
	ld.shared.f32 	%f255, [%r10+1080];
	sub.f32 	%f256, %f254, %f255;
	ld.shared.f32 	%f257, [%r7+60];
	sub.f32 	%f258, %f257, %f255;
	abs.f32 	%f260, %f256;
	abs.f32 	%f261, %f258;
	max.f32 	%f262, %f260, %f261;
	max.f32 	%f454, %f249, %f262;
	setp.geu.f32 	%p34, %f256, 0f00000000;
	setp.leu.f32 	%p35, %f258, 0f00000000;
	min.f32 	%f263, %f260, %f261;
	max.f32 	%f264, %f253, %f263;
	selp.f32 	%f265, %f264, %f253, %p35;
	selp.f32 	%f453, %f264, %f265, %p34;
	bar.sync 	0;
	add.s32 	%r69, %r69, 16;
	shl.b32 	%r49, %r25, 4;
	add.s32 	%r67, %r67, %r49;
	add.s32 	%r66, %r66, 16;
	and.b32  	%r50, %r24, -16;
	setp.lt.s32 	%p36, %r69, %r50;
	@%p36 bra 	$L__BB2_2;
$L__BB2_7:
	and.b32  	%r20, %r24, 15;
	setp.eq.s32 	%p37, %r20, 0;
	@%p37 bra 	$L__BB2_27;
	setp.ge.s32 	%p38, %r1, %r22;
	add.s32 	%r21, %r69, %r3;
	setp.ge.u32 	%p39, %r21, %r24;
	or.pred  	%p40, %p38, %p39;
	@%p40 bra 	$L__BB2_10;
	mov.u32 	%r52, %ctaid.z;
	mad.lo.s32 	%r53, %r1, %r26, %r52;
	mad.lo.s32 	%r54, %r53, %r24, %r21;
	mad.lo.s32 	%r55, %r54, %r25, %r2;
	mul.wide.u32 	%rd14, %r55, 4;
	add.s64 	%rd15, %rd3, %rd14;
	ld.global.nc.f32 	%f266, [%rd15];
	shl.b32 	%r57, %r3, 2;
	add.s32 	%r58, %r6, %r57;
	st.shared.f32 	[%r58], %f266;
	add.s64 	%rd16, %rd2, %rd14;
	ld.global.nc.f32 	%f267, [%rd16];
	st.shared.f32 	[%r8], %f267;
$L__BB2_10:
	setp.ge.u32 	%p41, %r21, %r24;
	setp.ge.s32 	%p42, %r5, %r23;
	or.pred  	%p43, %p42, %p41;
	@%p43 bra 	$L__BB2_12;
	mov.u32 	%r59, %ctaid.z;
	mad.lo.s32 	%r60, %r23, %r59, %r5;
	mad.lo.s32 	%r61, %r60, %r24, %r21;
	mul.wide.u32 	%rd17, %r61, 4;
	add.s64 	%rd18, %rd1, %rd17;
	ld.global.nc.f32 	%f268, [%rd18];
	st.shared.f32 	[%r9], %f268;
$L__BB2_12:
	bar.sync 	0;
	ld.shared.f32 	%f269, [%r6];
	ld.shared.f32 	%f270, [%r10];
	sub.f32 	%f271, %f269, %f270;
	ld.shared.f32 	%f272, [%r7];
	sub.f32 	%f273, %f272, %f270;
	abs.f32 	%f275, %f271;
	abs.f32 	%f276, %f273;
	max.f32 	%f277, %f275, %f276;
	max.f32 	%f454, %f454, %f277;
	setp.geu.f32 	%p44, %f271, 0f00000000;
	setp.leu.f32 	%p45, %f273, 0f00000000;
	min.f32 	%f278, %f275, %f276;
	max.f32 	%f279, %f453, %f278;
	selp.f32 	%f280, %f279, %f453, %p45;
	selp.f32 	%f453, %f279, %f280, %p44;
	setp.eq.s32 	%p46, %r20, 1;
	@%p46 bra 	$L__BB2_27;
	ld.shared.f32 	%f281, [%r6+4];
	ld.shared.f32 	%f282, [%r10+72];
	sub.f32 	%f283, %f281, %f282;
	ld.shared.f32 	%f284, [%r7+4];
	sub.f32 	%f285, %f284, %f282;
	abs.f32 	%f287, %f283;
	abs.f32 	%f288, %f285;
	max.f32 	%f289, %f287, %f288;
	max.f32 	%f454, %f454, %f289;
	setp.geu.f32 	%p47, %f283, 0f00000000;
	setp.leu.f32 	%p48, %f285, 0f00000000;
	min.f32 	%f290, %f287, %f288;
	max.f32 	%f291, %f453, %f290;
	selp.f32 	%f292, %f291, %f453, %p48;
	selp.f32 	%f453, %f291, %f292, %p47;
	setp.eq.s32 	%p49, %r20, 2;
	@%p49 bra 	$L__BB2_27;
	ld.shared.f32 	%f293, [%r6+8];
	ld.shared.f32 	%f294, [%r10+144];
	sub.f32 	%f295, %f293, %f294;
	ld.shared.f32 	%f296, [%r7+8];
	sub.f32 	%f297, %f296, %f294;
	abs.f32 	%f299, %f295;
	abs.f32 	%f300, %f297;
	max.f32 	%f301, %f299, %f300;
	max.f32 	%f454, %f454, %f301;
	setp.geu.f32 	%p50, %f295, 0f00000000;
	setp.leu.f32 	%p51, %f297, 0f00000000;
	min.f32 	%f302, %f299, %f300;
	max.f32 	%f303, %f453, %f302;
	selp.f32 	%f304, %f303, %f453, %p51;
	selp.f32 	%f453, %f303, %f304, %p50;
	setp.eq.s32 	%p52, %r20, 3;
	@%p52 bra 	$L__BB2_27;
	ld.shared.f32 	%f305, [%r6+12];
	ld.shared.f32 	%f306, [%r10+216];
	sub.f32 	%f307, %f305, %f306;
	ld.shared.f32 	%f308, [%r7+12];
	sub.f32 	%f309, %f308, %f306;
	abs.f32 	%f311, %f307;
	abs.f32 	%f312, %f309;
	max.f32 	%f313, %f311, %f312;
	max.f32 	%f454, %f454, %f313;
	setp.geu.f32 	%p53, %f307, 0f00000000;
	setp.leu.f32 	%p54, %f309, 0f00000000;
	min.f32 	%f314, %f311, %f312;
	max.f32 	%f315, %f453, %f314;
	selp.f32 	%f316, %f315, %f453, %p54;
	selp.f32 	%f453, %f315, %f316, %p53;
	setp.eq.s32 	%p55, %r20, 4;
	@%p55 bra 	$L__BB2_27;
	ld.shared.f32 	%f317, [%r6+16];
	ld.shared.f32 	%f318, [%r10+288];
	sub.f32 	%f319, %f317, %f318;
	ld.shared.f32 	%f320, [%r7+16];
	sub.f32 	%f321, %f320, %f318;
	abs.f32 	%f323, %f319;
	abs.f32 	%f324, %f321;
	max.f32 	%f325, %f323, %f324;
	max.f32 	%f454, %f454, %f325;
	setp.geu.f32 	%p56, %f319, 0f00000000;
	setp.leu.f32 	%p57, %f321, 0f00000000;
	min.f32 	%f326, %f323, %f324;
	max.f32 	%f327, %f453, %f326;
	selp.f32 	%f328, %f327, %f453, %p57;
	selp.f32 	%f453, %f327, %f328, %p56;
	setp.eq.s32 	%p58, %r20, 5;
	@%p58 bra 	$L__BB2_27;
	ld.shared.f32 	%f329, [%r6+20];
	ld.shared.f32 	%f330, [%r10+360];
	sub.f32 	%f331, %f329, %f330;
	ld.shared.f32 	%f332, [%r7+20];
	sub.f32 	%f333, %f332, %f330;
	abs.f32 	%f335, %f331;
	abs.f32 	%f336, %f333;
	max.f32 	%f337, %f335, %f336;
	max.f32 	%f454, %f454, %f337;
	setp.geu.f32 	%p59, %f331, 0f00000000;
	setp.leu.f32 	%p60, %f333, 0f00000000;
	min.f32 	%f338, %f335, %f336;
	max.f32 	%f339, %f453, %f338;
	selp.f32 	%f340, %f339, %f453, %p60;
	selp.f32 	%f453, %f339, %f340, %p59;
	setp.eq.s32 	%p61, %r20, 6;
	@%p61 bra 	$L__BB2_27;
	ld.shared.f32 	%f341, [%r6+24];
	ld.shared.f32 	%f342, [%r10+432];
	sub.f32 	%f343, %f341, %f342;
	ld.shared.f32 	%f344, [%r7+24];
	sub.f32 	%f345, %f344, %f342;
	abs.f32 	%f347, %f343;
	abs.f32 	%f348, %f345;
	max.f32 	%f349, %f347, %f348;
	max.f32 	%f454, %f454, %f349;
	setp.geu.f32 	%p62, %f343, 0f00000000;
	setp.leu.f32 	%p63, %f345, 0f00000000;
	min.f32 	%f350, %f347, %f348;
	max.f32 	%f351, %f453, %f350;
	selp.f32 	%f352, %f351, %f453, %p63;
	selp.f32 	%f453, %f351, %f352, %p62;
	setp.eq.s32 	%p64, %r20, 7;
	@%p64 bra 	$L__BB2_27;
	ld.shared.f32 	%f353, [%r6+28];
	ld.shared.f32 	%f354, [%r10+504];
	sub.f32 	%f355, %f353, %f354;
	ld.shared.f32 	%f356, [%r7+28];
	sub.f32 	%f357, %f356, %f354;
	abs.f32 	%f359, %f355;
	abs.f32 	%f360, %f357;
	max.f32 	%f361, %f359, %f360;
	max.f32 	%f454, %f454, %f361;
	setp.geu.f32 	%p65, %f355, 0f00000000;
	setp.leu.f32 	%p66, %f357, 0f00000000;
	min.f32 	%f362, %f359, %f360;
	max.f32 	%f363, %f453, %f362;
	selp.f32 	%f364, %f363, %f453, %p66;
	selp.f32 	%f453, %f363, %f364, %p65;
	setp.eq.s32 	%p67, %r20, 8;
	@%p67 bra 	$L__BB2_27;
	ld.shared.f32 	%f365, [%r6+32];
	ld.shared.f32 	%f366, [%r10+576];
	sub.f32 	%f367, %f365, %f366;
	ld.shared.f32 	%f368, [%r7+32];
	sub.f32 	%f369, %f368, %f366;
	abs.f32 	%f371, %f367;
	abs.f32 	%f372, %f369;
	max.f32 	%f373, %f371, %f372;
	max.f32 	%f454, %f454, %f373;
	setp.geu.f32 	%p68, %f367, 0f00000000;
	setp.leu.f32 	%p69, %f369, 0f00000000;
	min.f32 	%f374, %f371, %f372;
	max.f32 	%f375, %f453, %f374;
	selp.f32 	%f376, %f375, %f453, %p69;
	selp.f32 	%f453, %f375, %f376, %p68;
	setp.eq.s32 	%p70, %r20, 9;
	@%p70 bra 	$L__BB2_27;
	ld.shared.f32 	%f377, [%r6+36];
	ld.shared.f32 	%f378, [%r10+648];
	sub.f32 	%f379, %f377, %f378;
	ld.shared.f32 	%f380, [%r7+36];
	sub.f32 	%f381, %f380, %f378;
	abs.f32 	%f383, %f379;
	abs.f32 	%f384, %f381;
	max.f32 	%f385, %f383, %f384;
	max.f32 	%f454, %f454, %f385;
	setp.geu.f32 	%p71, %f379, 0f00000000;
	setp.leu.f32 	%p72, %f381, 0f00000000;
	min.f32 	%f386, %f383, %f384;
	max.f32 	%f387, %f453, %f386;
	selp.f32 	%f388, %f387, %f453, %p72;
	selp.f32 	%f453, %f387, %f388, %p71;
	setp.eq.s32 	%p73, %r20, 10;
	@%p73 bra 	$L__BB2_27;
	ld.shared.f32 	%f389, [%r6+40];
	ld.shared.f32 	%f390, [%r10+720];
	sub.f32 	%f391, %f389, %f390;
	ld.shared.f32 	%f392, [%r7+40];
	sub.f32 	%f393, %f392, %f390;
	abs.f32 	%f395, %f391;
	abs.f32 	%f396, %f393;
	max.f32 	%f397, %f395, %f396;
	max.f32 	%f454, %f454, %f397;
	setp.geu.f32 	%p74, %f391, 0f00000000;
	setp.leu.f32 	%p75, %f393, 0f00000000;
	min.f32 	%f398, %f395, %f396;
	max.f32 	%f399, %f453, %f398;
	selp.f32 	%f400, %f399, %f453, %p75;
	selp.f32 	%f453, %f399, %f400, %p74;
	setp.eq.s32 	%p76, %r20, 11;
	@%p76 bra 	$L__BB2_27;
	ld.shared.f32 	%f401, [%r6+44];
	ld.shared.f32 	%f402, [%r10+792];
	sub.f32 	%f403, %f401, %f402;
	ld.shared.f32 	%f404, [%r7+44];
	sub.f32 	%f405, %f404, %f402;
	abs.f32 	%f407, %f403;
	abs.f32 	%f408, %f405;
	max.f32 	%f409, %f407, %f408;
	max.f32 	%f454, %f454, %f409;
	setp.geu.f32 	%p77, %f403, 0f00000000;
	setp.leu.f32 	%p78, %f405, 0f00000000;
	min.f32 	%f410, %f407, %f408;
	max.f32 	%f411, %f453, %f410;
	selp.f32 	%f412, %f411, %f453, %p78;
	selp.f32 	%f453, %f411, %f412, %p77;
	setp.eq.s32 	%p79, %r20, 12;
	@%p79 bra 	$L__BB2_27;
	ld.shared.f32 	%f413, [%r6+48];
	ld.shared.f32 	%f414, [%r10+864];
	sub.f32 	%f415, %f413, %f414;
	ld.shared.f32 	%f416, [%r7+48];
	sub.f32 	%f417, %f416, %f414;
	abs.f32 	%f419, %f415;
	abs.f32 	%f420, %f417;
	max.f32 	%f421, %f419, %f420;
	max.f32 	%f454, %f454, %f421;
	setp.geu.f32 	%p80, %f415, 0f00000000;
	setp.leu.f32 	%p81, %f417, 0f00000000;
	min.f32 	%f422, %f419, %f420;
	max.f32 	%f423, %f453, %f422;
	selp.f32 	%f424, %f423, %f453, %p81;
	selp.f32 	%f453, %f423, %f424, %p80;
	setp.eq.s32 	%p82, %r20, 13;
	@%p82 bra 	$L__BB2_27;
	ld.shared.f32 	%f425, [%r6+52];
	ld.shared.f32 	%f426, [%r10+936];
	sub.f32 	%f427, %f425, %f426;
	ld.shared.f32 	%f428, [%r7+52];
	sub.f32 	%f429, %f428, %f426;
	abs.f32 	%f431, %f427;
	abs.f32 	%f432, %f429;
	max.f32 	%f433, %f431, %f432;
	max.f32 	%f454, %f454, %f433;
	setp.geu.f32 	%p83, %f427, 0f00000000;
	setp.leu.f32 	%p84, %f429, 0f00000000;
	min.f32 	%f434, %f431, %f432;
	max.f32 	%f435, %f453, %f434;
	selp.f32 	%f436, %f435, %f453, %p84;
	selp.f32 	%f453, %f435, %f436, %p83;
	setp.eq.s32 	%p85, %r20, 14;
	@%p85 bra 	$L__BB2_27;
	ld.shared.f32 	%f437, [%r6+56];
	ld.shared.f32 	%f438, [%r10+1008];
	sub.f32 	%f439, %f437, %f438;
	ld.shared.f32 	%f440, [%r7+56];
	sub.f32 	%f441, %f440, %f438;
	abs.f32 	%f443, %f439;
	abs.f32 	%f444, %f441;
	max.f32 	%f445, %f443, %f444;
	max.f32 	%f454, %f454, %f445;
	setp.geu.f32 	%p86, %f439, 0f00000000;
	setp.leu.f32 	%p87, %f441, 0f00000000;
	min.f32 	%f446, %f443, %f444;
	max.f32 	%f447, %f453, %f446;
	selp.f32 	%f448, %f447, %f453, %p87;
	selp.f32 	%f453, %f447, %f448, %p86;
$L__BB2_27:
	setp.ge.s32 	%p88, %r1, %r22;
	setp.ge.s32 	%p89, %r4, %r23;
	or.pred  	%p90, %p89, %p88;
	@%p90 bra 	$L__BB2_29;
	ld.param.u64 	%rd25, [_Z29inf_dist_bound_forward_kernelILb0EEvPKfS1_S1_iiiiiPfS2__param_9];
	ld.param.u64 	%rd24, [_Z29inf_dist_bound_forward_kernelILb0EEvPKfS1_S1_iiiiiPfS2__param_8];
	mov.u32 	%r62, %ctaid.z;
	mad.lo.s32 	%r63, %r1, %r26, %r62;
	mad.lo.s32 	%r64, %r63, %r23, %r4;
	mad.lo.s32 	%r65, %r64, %r25, %r2;
	cvta.to.global.u64 	%rd19, %rd24;
	mul.wide.u32 	%rd20, %r65, 4;
	add.s64 	%rd21, %rd19, %rd20;
	st.global.f32 	[%rd21], %f453;
	cvta.to.global.u64 	%rd22, %rd25;
	add.s64 	%rd23, %rd22, %rd20;
	st.global.f32 	[%rd23], %f454;
$L__BB2_29:
	ret;

}
	// .globl	_Z29inf_dist_bound_forward_kernelILb1EEvPKfS1_S1_iiiiiPfS2_
.visible .entry _Z29inf_dist_bound_forward_kernelILb1EEvPKfS1_S1_iiiiiPfS2_(
	.param .u64 .ptr .align 1 _Z29inf_dist_bound_forward_kernelILb1EEvPKfS1_S1_iiiiiPfS2__param_0,
	.param .u64 .ptr .align 1 _Z29inf_dist_bound_forward_kernelILb1EEvPKfS1_S1_iiiiiPfS2__param_1,
	.param .u64 .ptr .align 1 _Z29inf_dist_bound_forward_kernelILb1EEvPKfS1_S1_iiiiiPfS2__param_2,
	.param .u32 _Z29inf_dist_bound_forward_kernelILb1EEvPKfS1_S1_iiiiiPfS2__param_3,
	.param .u32 _Z29inf_dist_bound_forward_kernelILb1EEvPKfS1_S1_iiiiiPfS2__param_4,
	.param .u32 _Z29inf_dist_bound_forward_kernelILb1EEvPKfS1_S1_iiiiiPfS2__param_5,
	.param .u32 _Z29inf_dist_bound_forward_kernelILb1EEvPKfS1_S1_iiiiiPfS2__param_6,
	.param .u32 _Z29inf_dist_bound_forward_kernelILb1EEvPKfS1_S1_iiiiiPfS2__param_7,
	.param .u64 .ptr .align 1 _Z29inf_dist_bound_forward_kernelILb1EEvPKfS1_S1_iiiiiPfS2__param_8,
	.param .u64 .ptr .align 1 _Z29inf_dist_bound_forward_kernelILb1EEvPKfS1_S1_iiiiiPfS2__param_9
)
{
	.reg .pred 	%p<91>;
	.reg .b32 	%r<65>;
	.reg .b32 	%f<455>;
	.reg .b64 	%rd<29>;
	// demoted variable
	.shared .align 4 .b8 _ZZ29inf_dist_bound_forward_kernelILb1EEvPKfS1_S1_iiiiiPfS2_E7blockIL[1024];
	// demoted variable
	.shared .align 4 .b8 _ZZ29inf_dist_bound_forward_kernelILb1EEvPKfS1_S1_iiiiiPfS2_E7blockIU[1024];
	// demoted variable
	.shared .align 4 .b8 _ZZ29inf_dist_bound_forward_kernelILb1EEvPKfS1_S1_iiiiiPfS2_E6blockW[1152];
	ld.param.u64 	%rd6, [_Z29inf_dist_bound_forward_kernelILb1EEvPKfS1_S1_iiiiiPfS2__param_0];
	ld.param.u64 	%rd7, [_Z29inf_dist_bound_forward_kernelILb1EEvPKfS1_S1_iiiiiPfS2__param_1];
	ld.param.u32 	%r24, [_Z29inf_dist_bound_forward_kernelILb1EEvPKfS1_S1_iiiiiPfS2__param_3];
	ld.param.u32 	%r25, [_Z29inf_dist_bound_forward_kernelILb1EEvPKfS1_S1_iiiiiPfS2__param_4];
	ld.param.u32 	%r26, [_Z29inf_dist_bound_forward_kernelILb1EEvPKfS1_S1_iiiiiPfS2__param_5];
	ld.param.u32 	%r27, [_Z29inf_dist_bound_forward_kernelILb1EEvPKfS1_S1_iiiiiPfS2__param_6];
	ld.param.u32 	%r28, [_Z29inf_dist_bound_forward_kernelILb1EEvPKfS1_S1_iiiiiPfS2__param_7];
	cvta.to.global.u64 	%rd1, %rd7;
	cvta.to.global.u64 	%rd2, %rd6;
	mov.u32 	%r30, %ctaid.y;
	shl.b32 	%r31, %r30, 4;
	mov.u32 	%r1, %tid.x;
	add.s32 	%r32, %r31, %r1;
	div.s32 	%r2, %r32, %r27;
	mul.lo.s32 	%r33, %r2, %r27;
	sub.s32 	%r3, %r32, %r33;
	mov.u32 	%r34, %ctaid.x;
	shl.b32 	%r35, %r34, 4;
	mov.u32 	%r4, %tid.y;
	add.s32 	%r5, %r35, %r4;
	setp.lt.s32 	%p1, %r26, 16;
	shl.b32 	%r36, %r4, 6;
	mov.u32 	%r37, _ZZ29inf_dist_bound_forward_kernelILb1EEvPKfS1_S1_iiiiiPfS2_E7blockIL;
	shl.b32 	%r38, %r1, 2;
	add.s32 	%r9, %r37, %r38;
	add.s32 	%r6, %r9, %r36;
	mov.u32 	%r39, _ZZ29inf_dist_bound_forward_kernelILb1EEvPKfS1_S1_iiiiiPfS2_E7blockIU;
	add.s32 	%r11, %r39, %r38;
	add.s32 	%r7, %r11, %r36;
	mov.u32 	%r40, _ZZ29inf_dist_bound_forward_kernelILb1EEvPKfS1_S1_iiiiiPfS2_E6blockW;
	shl.b32 	%r41, %r4, 2;
	add.s32 	%r10, %r40, %r41;
	mad.lo.s32 	%r8, %r1, 72, %r10;
	mov.b32 	%r64, 0;
	mov.f32 	%f453, 0f00000000;
	mov.f32 	%f454, %f453;
	@%p1 bra 	$L__BB3_7;
	mov.u32 	%r43, %ctaid.z;
	mad.lo.s32 	%r44, %r2, %r28, %r43;
	mad.lo.s32 	%r45, %r25, %r43, %r5;
	mad.lo.s32 	%r46, %r44, %r26, %r4;
	mad.lo.s32 	%r62, %r27, %r46, %r3;
	mad.lo.s32 	%r61, %r45, %r26, %r1;
	mov.f32 	%f454, 0f00000000;
	mov.b32 	%r64, 0;
	mov.f32 	%f453, %f454;
$L__BB3_2:
	setp.ge.s32 	%p2, %r2, %r24;
	@%p2 bra 	$L__BB3_4;
	mul.wide.u32 	%rd8, %r62, 4;
	add.s64 	%rd9, %rd2, %rd8;
	ld.global.nc.f32 	%f41, [%rd9];
	st.shared.f32 	[%r6], %f41;
	add.s64 	%rd10, %rd1, %rd8;
	ld.global.nc.f32 	%f42, [%rd10];
	st.shared.f32 	[%r7], %f42;
$L__BB3_4:
	setp.ge.s32 	%p3, %r5, %r25;
	@%p3 bra 	$L__BB3_6;
	ld.param.u64 	%rd25, [_Z29inf_dist_bound_forward_kernelILb1EEvPKfS1_S1_iiiiiPfS2__param_2];
	cvta.to.global.u64 	%rd11, %rd25;
	mul.wide.u32 	%rd12, %r61, 4;
	add.s64 	%rd13, %rd11, %rd12;
	ld.global.nc.f32 	%f43, [%rd13];
	st.shared.f32 	[%r8], %f43;
$L__BB3_6:
	bar.sync 	0;
	ld.shared.f32 	%f44, [%r9];
	ld.shared.f32 	%f45, [%r10];
	sub.f32 	%f46, %f44, %f45;
	ld.shared.f32 	%f47, [%r11];
	sub.f32 	%f48, %f47, %f45;
	abs.f32 	%f50, %f46;
	abs.f32 	%f51, %f48;
	max.f32 	%f52, %f50, %f51;
	max.f32 	%f53, %f454, %f52;
	setp.geu.f32 	%p4, %f46, 0f00000000;
	setp.leu.f32 	%p5, %f48, 0f00000000;
	min.f32 	%f54, %f50, %f51;
	max.f32 	%f55, %f453, %f54;
	selp.f32 	%f56, %f55, %f453, %p5;
	selp.f32 	%f57, %f55, %f56, %p4;
	ld.shared.f32 	%f58, [%r9+64];
	ld.shared.f32 	%f59, [%r10+72];
	sub.f32 	%f60, %f58, %f59;
	ld.shared.f32 	%f61, [%r11+64];
	sub.f32 	%f62, %f61, %f59;
	abs.f32 	%f64, %f60;
	abs.f32 	%f65, %f62;
	max.f32 	%f66, %f64, %f65;
	max.f32 	%f67, %f53, %f66;
	setp.geu.f32 	%p6, %f60, 0f00000000;
	setp.leu.f32 	%p7, %f62, 0f00000000;
	min.f32 	%f68, %f64, %f65;
	max.f32 	%f69, %f57, %f68;
	selp.f32 	%f70, %f69, %f57, %p7;
	selp.f32 	%f71, %f69, %f70, %p6;
	ld.shared.f32 	%f72, [%r9+128];
	ld.shared.f32 	%f73, [%r10+144];
	sub.f32 	%f74, %f72, %f73;
	ld.shared.f32 	%f75, [%r11+128];
	sub.f32 	%f76, %f75, %f73;
	abs.f32 	%f78, %f74;
	abs.f32 	%f79, %f76;
	max.f32 	%f80, %f78, %f79;
	max.f32 	%f81, %f67, %f80;
	setp.geu.f32 	%p8, %f74, 0f00000000;
	setp.leu.f32 	%p9, %f76, 0f00000000;
	min.f32 	%f82, %f78, %f79;
	max.f32 	%f83, %f71, %f82;
	selp.f32 	%f84, %f83, %f71, %p9;
	selp.f32 	%f85, %f83, %f84, %p8;
	ld.shared.f32 	%f86, [%r9+192];
	ld.shared.f32 	%f87, [%r10+216];
	sub.f32 	%f88, %f86, %f87;
	ld.shared.f32 	%f89, [%r11+192];
	sub.f32 	%f90, %f89, %f87;
	abs.f32 	%f92, %f88;
	abs.f32 	%f93, %f90;
	max.f32 	%f94, %f92, %f93;
	max.f32 	%f95, %f81, %f94;
	setp.geu.f32 	%p10, %f88, 0f00000000;
	setp.leu.f32 	%p11, %f90, 0f00000000;
	min.f32 	%f96, %f92, %f93;
	max.f32 	%f97, %f85, %f96;
	selp.f32 	%f98, %f97, %f85, %p11;
	selp.f32 	%f99, %f97, %f98, %p10;
	ld.shared.f32 	%f100, [%r9+256];
	ld.shared.f32 	%f101, [%r10+288];
	sub.f32 	%f102, %f100, %f101;
	ld.shared.f32 	%f103, [%r11+256];
	sub.f32 	%f104, %f103, %f101;
	abs.f32 	%f106, %f102;
	abs.f32 	%f107, %f104;
	max.f32 	%f108, %f106, %f107;
	max.f32 	%f109, %f95, %f108;
	setp.geu.f32 	%p12, %f102, 0f00000000;
	setp.leu.f32 	%p13, %f104, 0f00000000;
	min.f32 	%f110, %f106, %f107;
	max.f32 	%f111, %f99, %f110;
	selp.f32 	%f112, %f111, %f99, %p13;
	selp.f32 	%f113, %f111, %f112, %p12;
	ld.shared.f32 	%f114, [%r9+320];
	ld.shared.f32 	%f115, [%r10+360];
	sub.f32 	%f116, %f114, %f115;
	ld.shared.f32 	%f117, [%r11+320];
	sub.f32 	%f118, %f117, %f115;
	abs.f32 	%f120, %f116;
	abs.f32 	%f121, %f118;
	max.f32 	%f122, %f120, %f121;
	max.f32 	%f123, %f109, %f122;
	setp.geu.f32 	%p14, %f116, 0f00000000;
	setp.leu.f32 	%p15, %f118, 0f00000000;
	min.f32 	%f124, %f120, %f121;
	max.f32 	%f125, %f113, %f124;
	selp.f32 	%f126, %f125, %f113, %p15;
	selp.f32 	%f127, %f125, %f126, %p14;
	ld.shared.f32 	%f128, [%r9+384];
	ld.shared.f32 	%f129, [%r10+432];
	sub.f32 	%f130, %f128, %f129;
	ld.shared.f32 	%f131, [%r11+384];
	sub.f32 	%f132, %f131, %f129;
	abs.f32 	%f134, %f130;
	abs.f32 	%f135, %f132;
	max.f32 	%f136, %f134, %f135;
	max.f32 	%f137, %f123, %f136;
	setp.geu.f32 	%p16, %f130, 0f00000000;
	setp.leu.f32 	%p17, %f132, 0f00000000;
	min.f32 	%f138, %f134, %f135;
	max.f32 	%f139, %f127, %f138;
	selp.f32 	%f140, %f139, %f127, %p17;
	selp.f32 	%f141, %f139, %f140, %p16;
	ld.shared.f32 	%f142, [%r9+448];
	ld.shared.f32 	%f143, [%r10+504];
	sub.f32 	%f144, %f142, %f143;
	ld.shared.f32 	%f145, [%r11+448];
	sub.f32 	%f146, %f145, %f143;
	abs.f32 	%f148, %f144;
	abs.f32 	%f149, %f146;
	max.f32 	%f150, %f148, %f149;
	max.f32 	%f151, %f137, %f150;
	setp.geu.f32 	%p18, %f144, 0f00000000;
	setp.leu.f32 	%p19, %f146, 0f00000000;
	min.f32 	%f152, %f148, %f149;
	max.f32 	%f153, %f141, %f152;
	selp.f32 	%f154, %f153, %f141, %p19;
	selp.f32 	%f155, %f153, %f154, %p18;
	ld.shared.f32 	%f156, [%r9+512];
	ld.shared.f32 	%f157, [%r10+576];
	sub.f32 	%f158, %f156, %f157;
	ld.shared.f32 	%f159, [%r11+512];
	sub.f32 	%f160, %f159, %f157;
	abs.f32 	%f162, %f158;
	abs.f32 	%f163, %f160;
	max.f32 	%f164, %f162, %f163;
	max.f32 	%f165, %f151, %f164;
	setp.geu.f32 	%p20, %f158, 0f00000000;
	setp.leu.f32 	%p21, %f160, 0f00000000;
	min.f32 	%f166, %f162, %f163;
	max.f32 	%f167, %f155, %f166;
	selp.f32 	%f168, %f167, %f155, %p21;
	selp.f32 	%f169, %f167, %f168, %p20;
	ld.shared.f32 	%f170, [%r9+576];
	ld.shared.f32 	%f171, [%r10+648];
	sub.f32 	%f172, %f170, %f171;
	ld.shared.f32 	%f173, [%r11+576];
	sub.f32 	%f174, %f173, %f171;
	abs.f32 	%f176, %f172;
	abs.f32 	%f177, %f174;
	max.f32 	%f178, %f176, %f177;
	max.f32 	%f179, %f165, %f178;
	setp.geu.f32 	%p22, %f172, 0f00000000;
	setp.leu.f32 	%p23, %f174, 0f00000000;
	min.f32 	%f180, %f176, %f177;
	max.f32 	%f181, %f169, %f180;
	selp.f32 	%f182, %f181, %f169, %p23;
	selp.f32 	%f183, %f181, %f182, %p22;
	ld.shared.f32 	%f184, [%r9+640];
	ld.shared.f32 	%f185, [%r10+720];
	sub.f32 	%f186, %f184, %f185;
	ld.shared.f32 	%f187, [%r11+640];
	sub.f32 	%f188, %f187, %f185;
	abs.f32 	%f190, %f186;
	abs.f32 	%f191, %f188;
	max.f32 	%f192, %f190, %f191;
	max.f32 	%f193, %f179, %f192;
	setp.geu.f32 	%p24, %f186, 0f00000000;
	setp.leu.f32 	%p25, %f188, 0f00000000;
	min.f32 	%f194, %f190, %f191;
	max.f32 	%f195, %f183, %f194;
	selp.f32 	%f196, %f195, %f183, %p25;
	selp.f32 	%f197, %f195, %f196, %p24;
	ld.shared.f32 	%f198, [%r9+704];
	ld.shared.f32 	%f199, [%r10+792];
	sub.f32 	%f200, %f198, %f199;
	ld.shared.f32 	%f201, [%r11+704];
	sub.f32 	%f202, %f201, %f199;
	abs.f32 	%f204, %f200;
	abs.f32 	%f205, %f202;
	max.f32 	%f206, %f204, %f205;
	max.f32 	%f207, %f193, %f206;
	setp.geu.f32 	%p26, %f200, 0f00000000;
	setp.leu.f32 	%p27, %f202, 0f00000000;
	min.f32 	%f208, %f204, %f205;
	max.f32 	%f209, %f197, %f208;
	selp.f32 	%f210, %f209, %f197, %p27;
	selp.f32 	%f211, %f209, %f210, %p26;
	ld.shared.f32 	%f212, [%r9+768];
	ld.shared.f32 	%f213, [%r10+864];
	sub.f32 	%f214, %f212, %f213;
	ld.shared.f32 	%f215, [%r11+768];
	sub.f32 	%f216, %f215, %f213;
	abs.f32 	%f218, %f214;
	abs.f32 	%f219, %f216;
	max.f32 	%f220, %f218, %f219;
	max.f32 	%f221, %f207, %f220;
	setp.geu.f32 	%p28, %f214, 0f00000000;
	setp.leu.f32 	%p29, %f216, 0f00000000;
	min.f32 	%f222, %f218, %f219;
	max.f32 	%f223, %f211, %f222;
	selp.f32 	%f224, %f223, %f211, %p29;
	selp.f32 	%f225, %f223, %f224, %p28;
	ld.shared.f32 	%f226, [%r9+832];
	ld.shared.f32 	%f227, [%r10+936];
	sub.f32 	%f228, %f226, %f227;
	ld.shared.f32 	%f229, [%r11+832];
	sub.f32 	%f230, %f229, %f227;
	abs.f32 	%f232, %f228;
	abs.f32 	%f233, %f230;
	max.f32 	%f234, %f232, %f233;
	max.f32 	%f235, %f221, %f234;
	setp.geu.f32 	%p30, %f228, 0f00000000;
	setp.leu.f32 	%p31, %f230, 0f00000000;
	min.f32 	%f236, %f232, %f233;
	max.f32 	%f237, %f225, %f236;
	selp.f32 	%f238, %f237, %f225, %p31;
	selp.f32 	%f239, %f237, %f238, %p30;
	ld.shared.f32 	%f240, [%r9+896];
	ld.shared.f32 	%f241, [%r10+1008];
	sub.f32 	%f242, %f240, %f241;
	ld.shared.f32 	%f243, [%r11+896];
	sub.f32 	%f244, %f243, %f241;
	abs.f32 	%f246, %f242;
	abs.f32 	%f247, %f244;
	max.f32 	%f248, %f246, %f247;
	max.f32 	%f249, %f235, %f248;
	setp.geu.f32 	%p32, %f242, 0f00000000;
	setp.leu.f32 	%p33, %f244, 0f00000000;
	min.f32 	%f250, %f246, %f247;
	max.f32 	%f251, %f239, %f250;
	selp.f32 	%f252, %f251, %f239, %p33;
	selp.f32 	%f253, %f251, %f252, %p32;
	ld.shared.f32 	%f254, [%r9+960];
	ld.shared.f32 	%f255, [%r10+1080];
	sub.f32 	%f256, %f254, %f255;
	ld.shared.f32 	%f257, [%r11+960];
	sub.f32 	%f258, %f257, %f255;
	abs.f32 	%f260, %f256;
	abs.f32 	%f261, %f258;
	max.f32 	%f262, %f260, %f261;
	max.f32 	%f454, %f249, %f262;
	setp.geu.f32 	%p34, %f256, 0f00000000;
	setp.leu.f32 	%p35, %f258, 0f00000000;
	min.f32 	%f263, %f260, %f261;
	max.f32 	%f264, %f253, %f263;
	selp.f32 	%f265, %f264, %f253, %p35;
	selp.f32 	%f453, %f264, %f265, %p34;
	bar.sync 	0;
	add.s32 	%r64, %r64, 16;
	shl.b32 	%r47, %r27, 4;
	add.s32 	%r62, %r62, %r47;
	add.s32 	%r61, %r61, 16;
	and.b32  	%r48, %r26, -16;
	setp.lt.s32 	%p36, %r64, %r48;
	@%p36 bra 	$L__BB3_2;
$L__BB3_7:
	and.b32  	%r21, %r26, 15;
	setp.eq.s32 	%p37, %r21, 0;
	@%p37 bra 	$L__BB3_27;
	setp.ge.s32 	%p38, %r2, %r24;
	add.s32 	%r22, %r64, %r4;
	setp.ge.u32 	%p39, %r22, %r26;
	or.pred  	%p40, %p38, %p39;
	@%p40 bra 	$L__BB3_10;
	mov.u32 	%r50, %ctaid.z;
	mad.lo.s32 	%r51, %r2, %r28, %r50;
	mad.lo.s32 	%r52, %r51, %r26, %r22;
	mad.lo.s32 	%r53, %r52, %r27, %r3;
	mul.wide.u32 	%rd14, %r53, 4;
	add.s64 	%rd15, %rd2, %rd14;
	ld.global.nc.f32 	%f266, [%rd15];
	st.shared.f32 	[%r6], %f266;
	add.s64 	%rd16, %rd1, %rd14;
	ld.global.nc.f32 	%f267, [%rd16];
	st.shared.f32 	[%r7], %f267;
$L__BB3_10:
	add.s32 	%r23, %r64, %r1;
	setp.ge.u32 	%p41, %r23, %r26;
	setp.ge.s32 	%p42, %r5, %r25;
	or.pred  	%p43, %p42, %p41;
	@%p43 bra 	$L__BB3_12;
	ld.param.u64 	%rd26, [_Z29inf_dist_bound_forward_kernelILb1EEvPKfS1_S1_iiiiiPfS2__param_2];
	mov.u32 	%r54, %ctaid.z;
	mad.lo.s32 	%r55, %r25, %r54, %r5;
	mad.lo.s32 	%r56, %r55, %r26, %r23;
	cvta.to.global.u64 	%rd17, %rd26;
	mul.wide.u32 	%rd18, %r56, 4;
	add.s64 	%rd19, %rd17, %rd18;
	ld.global.nc.f32 	%f268, [%rd19];
	st.shared.f32 	[%r8], %f268;
$L__BB3_12:
	bar.sync 	0;
	ld.shared.f32 	%f269, [%r9];
	ld.shared.f32 	%f270, [%r10];
	sub.f32 	%f271, %f269, %f270;
	ld.shared.f32 	%f272, [%r11];
	sub.f32 	%f273, %f272, %f270;
	abs.f32 	%f275, %f271;
	abs.f32 	%f276, %f273;
	max.f32 	%f277, %f275, %f276;
	max.f32 	%f454, %f454, %f277;
	setp.geu.f32 	%p44, %f271, 0f00000000;
	setp.leu.f32 	%p45, %f273, 0f00000000;
	min.f32 	%f278, %f275, %f276;
	max.f32 	%f279, %f453, %f278;
	selp.f32 	%f280, %f279, %f453, %p45;
	selp.f32 	%f453, %f279, %f280, %p44;
	setp.eq.s32 	%p46, %r21, 1;
	@%p46 bra 	$L__BB3_27;
	ld.shared.f32 	%f281, [%r9+64];
	ld.shared.f32 	%f282, [%r10+72];
	sub.f32 	%f283, %f281, %f282;
	ld.shared.f32 	%f284, [%r11+64];
	sub.f32 	%f285, %f284, %f282;
	abs.f32 	%f287, %f283;
	abs.f32 	%f288, %f285;
	max.f32 	%f289, %f287, %f288;
	max.f32 	%f454, %f454, %f289;
	setp.geu.f32 	%p47, %f283, 0f00000000;
	setp.leu.f32 	%p48, %f285, 0f00000000;
	min.f32 	%f290, %f287, %f288;
	max.f32 	%f291, %f453, %f290;
	selp.f32 	%f292, %f291, %f453, %p48;
	selp.f32 	%f453, %f291, %f292, %p47;
	setp.eq.s32 	%p49, %r21, 2;
	@%p49 bra 	$L__BB3_27;
	ld.shared.f32 	%f293, [%r9+128];
	ld.shared.f32 	%f294, [%r10+144];
	sub.f32 	%f295, %f293, %f294;
	ld.shared.f32 	%f296, [%r11+128];
	sub.f32 	%f297, %f296, %f294;
	abs.f32 	%f299, %f295;
	abs.f32 	%f300, %f297;
	max.f32 	%f301, %f299, %f300;
	max.f32 	%f454, %f454, %f301;
	setp.geu.f32 	%p50, %f295, 0f00000000;
	setp.leu.f32 	%p51, %f297, 0f00000000;
	min.f32 	%f302, %f299, %f300;
	max.f32 	%f303, %f453, %f302;
	selp.f32 	%f304, %f303, %f453, %p51;
	selp.f32 	%f453, %f303, %f304, %p50;
	setp.eq.s32 	%p52, %r21, 3;
	@%p52 bra 	$L__BB3_27;
	ld.shared.f32 	%f305, [%r9+192];
	ld.shared.f32 	%f306, [%r10+216];
	sub.f32 	%f307, %f305, %f306;
	ld.shared.f32 	%f308, [%r11+192];
	sub.f32 	%f309, %f308, %f306;
	abs.f32 	%f311, %f307;
	abs.f32 	%f312, %f309;
	max.f32 	%f313, %f311, %f312;
	max.f32 	%f454, %f454, %f313;
	setp.geu.f32 	%p53, %f307, 0f00000000;
	setp.leu.f32 	%p54, %f309, 0f00000000;
	min.f32 	%f314, %f311, %f312;
	max.f32 	%f315, %f453, %f314;
	selp.f32 	%f316, %f315, %f453, %p54;
	selp.f32 	%f453, %f315, %f316, %p53;
	setp.eq.s32 	%p55, %r21, 4;
	@%p55 bra 	$L__BB3_27;
	ld.shared.f32 	%f317, [%r9+256];
	ld.shared.f32 	%f318, [%r10+288];
	sub.f32 	%f319, %f317, %f318;
	ld.shared.f32 	%f320, [%r11+256];
	sub.f32 	%f321, %f320, %f318;
	abs.f32 	%f323, %f319;
	abs.f32 	%f324, %f321;
	max.f32 	%f325, %f323, %f324;
	max.f32 	%f454, %f454, %f325;
	setp.geu.f32 	%p56, %f319, 0f00000000;
	setp.leu.f32 	%p57, %f321, 0f00000000;
	min.f32 	%f326, %f323, %f324;
	max.f32 	%f327, %f453, %f326;
	selp.f32 	%f328, %f327, %f453, %p57;
	selp.f32 	%f453, %f327, %f328, %p56;
	setp.eq.s32 	%p58, %r21, 5;
	@%p58 bra 	$L__BB3_27;
	ld.shared.f32 	%f329, [%r9+320];
	ld.shared.f32 	%f330, [%r10+360];
	sub.f32 	%f331, %f329, %f330;
	ld.shared.f32 	%f332, [%r11+320];
	sub.f32 	%f333, %f332, %f330;
	abs.f32 	%f335, %f331;
	abs.f32 	%f336, %f333;
	max.f32 	%f337, %f335, %f336;
	max.f32 	%f454, %f454, %f337;
	setp.geu.f32 	%p59, %f331, 0f00000000;
	setp.leu.f32 	%p60, %f333, 0f00000000;
	min.f32 	%f338, %f335, %f336;
	max.f32 	%f339, %f453, %f338;
	selp.f32 	%f340, %f339, %f453, %p60;
	selp.f32 	%f453, %f339, %f340, %p59;
	setp.eq.s32 	%p61, %r21, 6;
	@%p61 bra 	$L__BB3_27;
	ld.shared.f32 	%f341, [%r9+384];
	ld.shared.f32 	%f342, [%r10+432];
	sub.f32 	%f343, %f341, %f342;
	ld.shared.f32 	%f344, [%r11+384];
	sub.f32 	%f345, %f344, %f342;
	abs.f32 	%f347, %f343;
	abs.f32 	%f348, %f345;
	max.f32 	%f349, %f347, %f348;
	max.f32 	%f454, %f454, %f349;
	setp.geu.f32 	%p62, %f343, 0f00000000;
	setp.leu.f32 	%p63, %f345, 0f00000000;
	min.f32 	%f350, %f347, %f348;
	max.f32 	%f351, %f453, %f350;
	selp.f32 	%f352, %f351, %f453, %p63;
	selp.f32 	%f453, %f351, %f352, %p62;
	setp.eq.s32 	%p64, %r21, 7;
	@%p64 bra 	$L__BB3_27;
	ld.shared.f32 	%f353, [%r9+448];
	ld.shared.f32 	%f354, [%r10+504];
	sub.f32 	%f355, %f353, %f354;
	ld.shared.f32 	%f356, [%r11+448];
	sub.f32 	%f357, %f356, %f354;
	abs.f32 	%f359, %f355;
	abs.f32 	%f360, %f357;
	max.f32 	%f361, %f359, %f360;
	max.f32 	%f454, %f454, %f361;
	setp.geu.f32 	%p65, %f355, 0f00000000;
	setp.leu.f32 	%p66, %f357, 0f00000000;
	min.f32 	%f362, %f359, %f360;
	max.f32 	%f363, %f453, %f362;
	selp.f32 	%f364, %f363, %f453, %p66;
	selp.f32 	%f453, %f363, %f364, %p65;
	setp.eq.s32 	%p67, %r21, 8;
	@%p67 bra 	$L__BB3_27;
	ld.shared.f32 	%f365, [%r9+512];
	ld.shared.f32 	%f366, [%r10+576];
	sub.f32 	%f367, %f365, %f366;
	ld.shared.f32 	%f368, [%r11+512];
	sub.f32 	%f369, %f368, %f366;
	abs.f32 	%f371, %f367;
	abs.f32 	%f372, %f369;
	max.f32 	%f373, %f371, %f372;
	max.f32 	%f454, %f454, %f373;
	setp.geu.f32 	%p68, %f367, 0f00000000;
	setp.leu.f32 	%p69, %f369, 0f00000000;
	min.f32 	%f374, %f371, %f372;
	max.f32 	%f375, %f453, %f374;
	selp.f32 	%f376, %f375, %f453, %p69;
	selp.f32 	%f453, %f375, %f376, %p68;
	setp.eq.s32 	%p70, %r21, 9;
	@%p70 bra 	$L__BB3_27;
	ld.shared.f32 	%f377, [%r9+576];
	ld.shared.f32 	%f378, [%r10+648];
	sub.f32 	%f379, %f377, %f378;
	ld.shared.f32 	%f380, [%r11+576];
	sub.f32 	%f381, %f380, %f378;
	abs.f32 	%f383, %f379;
	abs.f32 	%f384, %f381;
	max.f32 	%f385, %f383, %f384;
	max.f32 	%f454, %f454, %f385;
	setp.geu.f32 	%p71, %f379, 0f00000000;
	setp.leu.f32 	%p72, %f381, 0f00000000;
	min.f32 	%f386, %f383, %f384;
	max.f32 	%f387, %f453, %f386;
	selp.f32 	%f388, %f387, %f453, %p72;
	selp.f32 	%f453, %f387, %f388, %p71;
	setp.eq.s32 	%p73, %r21, 10;
	@%p73 bra 	$L__BB3_27;
	ld.shared.f32 	%f389, [%r9+640];
	ld.shared.f32 	%f390, [%r10+720];
	sub.f32 	%f391, %f389, %f390;
	ld.shared.f32 	%f392, [%r11+640];
	sub.f32 	%f393, %f392, %f390;
	abs.f32 	%f395, %f391;
	abs.f32 	%f396, %f393;
	max.f32 	%f397, %f395, %f396;
	max.f32 	%f454, %f454, %f397;
	setp.geu.f32 	%p74, %f391, 0f00000000;
	setp.leu.f32 	%p75, %f393, 0f00000000;
	min.f32 	%f398, %f395, %f396;
	max.f32 	%f399, %f453, %f398;
	selp.f32 	%f400, %f399, %f453, %p75;
	selp.f32 	%f453, %f399, %f400, %p74;
	setp.eq.s32 	%p76, %r21, 11;
	@%p76 bra 	$L__BB3_27;
	ld.shared.f32 	%f401, [%r9+704];
	ld.shared.f32 	%f402, [%r10+792];
	sub.f32 	%f403, %f401, %f402;
	ld.shared.f32 	%f404, [%r11+704];
	sub.f32 	%f405, %f404, %f402;
	abs.f32 	%f407, %f403;
	abs.f32 	%f408, %f405;
	max.f32 	%f409, %f407, %f408;
	max.f32 	%f454, %f454, %f409;
	setp.geu.f32 	%p77, %f403, 0f00000000;
	setp.leu.f32 	%p78, %f405, 0f00000000;
	min.f32 	%f410, %f407, %f408;
	max.f32 	%f411, %f453, %f410;
	selp.f32 	%f412, %f411, %f453, %p78;
	selp.f32 	%f453, %f411, %f412, %p77;
	setp.eq.s32 	%p79, %r21, 12;
	@%p79 bra 	$L__BB3_27;
	ld.shared.f32 	%f413, [%r9+768];
	ld.shared.f32 	%f414, [%r10+864];
	sub.f32 	%f415, %f413, %f414;
	ld.shared.f32 	%f416, [%r11+768];
	sub.f32 	%f417, %f416, %f414;
	abs.f32 	%f419, %f415;
	abs.f32 	%f420, %f417;
	max.f32 	%f421, %f419, %f420;
	max.f32 	%f454, %f454, %f421;
	setp.geu.f32 	%p80, %f415, 0f00000000;
	setp.leu.f32 	%p81, %f417, 0f00000000;
	min.f32 	%f422, %f419, %f420;
	max.f32 	%f423, %f453, %f422;
	selp.f32 	%f424, %f423, %f453, %p81;
	selp.f32 	%f453, %f423, %f424, %p80;
	setp.eq.s32 	%p82, %r21, 13;
	@%p82 bra 	$L__BB3_27;
	ld.shared.f32 	%f425, [%r9+832];
	ld.shared.f32 	%f426, [%r10+936];
	sub.f32 	%f427, %f425, %f426;
	ld.shared.f32 	%f428, [%r11+832];
	sub.f32 	%f429, %f428, %f426;
	abs.f32 	%f431, %f427;
	abs.f32 	%f432, %f429;
	max.f32 	%f433, %f431, %f432;
	max.f32 	%f454, %f454, %f433;
	setp.geu.f32 	%p83, %f427, 0f00000000;
	setp.leu.f32 	%p84, %f429, 0f00000000;
	min.f32 	%f434, %f431, %f432;
	max.f32 	%f435, %f453, %f434;
	selp.f32 	%f436, %f435, %f453, %p84;
	selp.f32 	%f453, %f435, %f436, %p83;
	setp.eq.s32 	%p85, %r21, 14;
	@%p85 bra 	$L__BB3_27;
	ld.shared.f32 	%f437, [%r9+896];
	ld.shared.f32 	%f438, [%r10+1008];
	sub.f32 	%f439, %f437, %f438;
	ld.shared.f32 	%f440, [%r11+896];
	sub.f32 	%f441, %f440, %f438;
	abs.f32 	%f443, %f439;
	abs.f32 	%f444, %f441;
	max.f32 	%f445, %f443, %f444;
	max.f32 	%f454, %f454, %f445;
	setp.geu.f32 	%p86, %f439, 0f00000000;
	setp.leu.f32 	%p87, %f441, 0f00000000;
	min.f32 	%f446, %f443, %f444;
	max.f32 	%f447, %f453, %f446;
	selp.f32 	%f448, %f447, %f453, %p87;
	selp.f32 	%f453, %f447, %f448, %p86;
$L__BB3_27:
	setp.ge.s32 	%p88, %r2, %r24;
	setp.ge.s32 	%p89, %r5, %r25;
	or.pred  	%p90, %p89, %p88;
	@%p90 bra 	$L__BB3_29;
	ld.param.u64 	%rd28, [_Z29inf_dist_bound_forward_kernelILb1EEvPKfS1_S1_iiiiiPfS2__param_9];
	ld.param.u64 	%rd27, [_Z29inf_dist_bound_forward_kernelILb1EEvPKfS1_S1_iiiiiPfS2__param_8];
	mov.u32 	%r57, %ctaid.z;
	mad.lo.s32 	%r58, %r2, %r28, %r57;
	mad.lo.s32 	%r59, %r58, %r25, %r5;
	mad.lo.s32 	%r60, %r59, %r27, %r3;
	cvta.to.global.u64 	%rd20, %rd27;
	mul.wide.u32 	%rd21, %r60, 4;
	add.s64 	%rd22, %rd20, %rd21;
	st.global.f32 	[%rd22], %f453;
	cvta.to.global.u64 	%rd23, %rd28;
	add.s64 	%rd24, %rd23, %rd21;
	st.global.f32 	[%rd24], %f454;
$L__BB3_29:
	ret;

}
	// .globl	_Z30inf_dist_backward_input_kernelILb0EEvPKfPKiiiiiiPf
.visible .entry _Z30inf_dist_backward_input_kernelILb0EEvPKfPKiiiiiiPf(
	.param .u64 .ptr .align 1 _Z30inf_dist_backward_input_kernelILb0EEvPKfPKiiiiiiPf_param_0,
	.param .u64 .ptr .align 1 _Z30inf_dist_backward_input_kernelILb0EEvPKfPKiiiiiiPf_param_1,
	.param .u32 _Z30inf_dist_backward_input_kernelILb0EEvPKfPKiiiiiiPf_param_2,
	.param .u32 _Z30inf_dist_backward_input_kernelILb0EEvPKfPKiiiiiiPf_param_3,
	.param .u32 _Z30inf_dist_backward_input_kernelILb0EEvPKfPKiiiiiiPf_param_4,
	.param .u32 _Z30inf_dist_backward_input_kernelILb0EEvPKfPKiiiiiiPf_param_5,
	.param .u32 _Z30inf_dist_backward_input_kernelILb0EEvPKfPKiiiiiiPf_param_6,
	.param .u64 .ptr .align 1 _Z30inf_dist_backward_input_kernelILb0EEvPKfPKiiiiiiPf_param_7
)
{
	.reg .pred 	%p<5>;
	.reg .b32 	%r<24>;
	.reg .b32 	%f<5>;
	.reg .b64 	%rd<12>;

	ld.param.u64 	%rd1, [_Z30inf_dist_backward_input_kernelILb0EEvPKfPKiiiiiiPf_param_0];
	ld.param.u64 	%rd2, [_Z30inf_dist_backward_input_kernelILb0EEvPKfPKiiiiiiPf_param_1];
	ld.param.u32 	%r8, [_Z30inf_dist_backward_input_kernelILb0EEvPKfPKiiiiiiPf_param_2];
	ld.param.u32 	%r4, [_Z30inf_dist_backward_input_kernelILb0EEvPKfPKiiiiiiPf_param_3];
	ld.param.u32 	%r5, [_Z30inf_dist_backward_input_kernelILb0EEvPKfPKiiiiiiPf_param_4];
	ld.param.u32 	%r6, [_Z30inf_dist_backward_input_kernelILb0EEvPKfPKiiiiiiPf_param_5];
	ld.param.u32 	%r7, [_Z30inf_dist_backward_input_kernelILb0EEvPKfPKiiiiiiPf_param_6];
	ld.param.u64 	%rd3, [_Z30inf_dist_backward_input_kernelILb0EEvPKfPKiiiiiiPf_param_7];
	mov.u32 	%r9, %ctaid.y;
	shl.b32 	%r10, %r9, 4;
	mov.u32 	%r11, %tid.y;
	add.s32 	%r1, %r10, %r11;
	div.s32 	%r2, %r1, %r6;
	mov.u32 	%r12, %ctaid.x;
	shl.b32 	%r13, %r12, 4;
	mov.u32 	%r14, %tid.x;
	add.s32 	%r3, %r13, %r14;
	setp.ge.s32 	%p1, %r2, %r8;
	setp.ge.s32 	%p2, %r3, %r4;
	or.pred  	%p3, %p2, %p1;
	@%p3 bra 	$L__BB4_2;
	rem.s32 	%r15, %r1, %r6;
	cvta.to.global.u64 	%rd4, %rd2;
	cvta.to.global.u64 	%rd5, %rd1;
	cvta.to.global.u64 	%rd6, %rd3;
	mov.u32 	%r16, %ctaid.z;
	mad.lo.s32 	%r17, %r2, %r7, %r16;
	mad.lo.s32 	%r18, %r17, %r4, %r3;
	mad.lo.s32 	%r19, %r18, %r6, %r15;
	mul.wide.u32 	%rd7, %r19, 4;
	add.s64 	%rd8, %rd4, %rd7;
	ld.global.nc.u32 	%r20, [%rd8];
	add.s64 	%rd9, %rd5, %rd7;
	ld.global.nc.f32 	%f1, [%rd9];
	and.b32  	%r21, %r20, 2147483647;
	mad.lo.s32 	%r22, %r17, %r5, %r21;
	mad.lo.s32 	%r23, %r22, %r6, %r15;
	mul.wide.u32 	%rd10, %r23, 4;
	add.s64 	%rd11, %rd6, %rd10;
	neg.f32 	%f2, %f1;
	setp.lt.s32 	%p4, %r20, 0;
	selp.f32 	%f3, %f2, %f1, %p4;
	atom.global.add.f32 	%f4, [%rd11], %f3;
$L__BB4_2:
	ret;

}
	// .globl	_Z30inf_dist_backward_input_kernelILb1EEvPKfPKiiiiiiPf
.visible .entry _Z30inf_dist_backward_input_kernelILb1EEvPKfPKiiiiiiPf(
	.param .u64 .ptr .align 1 _Z30inf_dist_backward_input_kernelILb1EEvPKfPKiiiiiiPf_param_0,
	.param .u64 .ptr .align 1 _Z30inf_dist_backward_input_kernelILb1EEvPKfPKiiiiiiPf_param_1,
	.param .u32 _Z30inf_dist_backward_input_kernelILb1EEvPKfPKiiiiiiPf_param_2,
	.param .u32 _Z30inf_dist_backward_input_kernelILb1EEvPKfPKiiiiiiPf_param_3,
	.param .u32 _Z30inf_dist_backward_input_kernelILb1EEvPKfPKiiiiiiPf_param_4,
	.param .u32 _Z30inf_dist_backward_input_kernelILb1EEvPKfPKiiiiiiPf_param_5,
	.param .u32 _Z30inf_dist_backward_input_kernelILb1EEvPKfPKiiiiiiPf_param_6,
	.param .u64 .ptr .align 1 _Z30inf_dist_backward_input_kernelILb1EEvPKfPKiiiiiiPf_param_7
)
{
	.reg .pred 	%p<5>;
	.reg .b32 	%r<24>;
	.reg .b32 	%f<5>;
	.reg .b64 	%rd<12>;

	ld.param.u64 	%rd1, [_Z30inf_dist_backward_input_kernelILb1EEvPKfPKiiiiiiPf_param_0];
	ld.param.u64 	%rd2, [_Z30inf_dist_backward_input_kernelILb1EEvPKfPKiiiiiiPf_param_1];
	ld.param.u32 	%r8, [_Z30inf_dist_backward_input_kernelILb1EEvPKfPKiiiiiiPf_param_2];
	ld.param.u32 	%r4, [_Z30inf_dist_backward_input_kernelILb1EEvPKfPKiiiiiiPf_param_3];
	ld.param.u32 	%r5, [_Z30inf_dist_backward_input_kernelILb1EEvPKfPKiiiiiiPf_param_4];
	ld.param.u32 	%r6, [_Z30inf_dist_backward_input_kernelILb1EEvPKfPKiiiiiiPf_param_5];
	ld.param.u32 	%r7, [_Z30inf_dist_backward_input_kernelILb1EEvPKfPKiiiiiiPf_param_6];
	ld.param.u64 	%rd3, [_Z30inf_dist_backward_input_kernelILb1EEvPKfPKiiiiiiPf_param_7];
	mov.u32 	%r9, %ctaid.y;
	shl.b32 	%r10, %r9, 4;
	mov.u32 	%r11, %tid.x;
	add.s32 	%r1, %r10, %r11;
	div.s32 	%r2, %r1, %r6;
	mov.u32 	%r12, %ctaid.x;
	shl.b32 	%r13, %r12, 4;
	mov.u32 	%r14, %tid.y;
	add.s32 	%r3, %r13, %r14;
	setp.ge.s32 	%p1, %r2, %r8;
	setp.ge.s32 	%p2, %r3, %r4;
	or.pred  	%p3, %p2, %p1;
	@%p3 bra 	$L__BB5_2;
	rem.s32 	%r15, %r1, %r6;
	cvta.to.global.u64 	%rd4, %rd2;
	cvta.to.global.u64 	%rd5, %rd1;
	cvta.to.global.u64 	%rd6, %rd3;
	mov.u32 	%r16, %ctaid.z;
	mad.lo.s32 	%r17, %r2, %r7, %r16;
	mad.lo.s32 	%r18, %r17, %r4, %r3;
	mad.lo.s32 	%r19, %r18, %r6, %r15;
	mul.wide.u32 	%rd7, %r19, 4;
	add.s64 	%rd8, %rd4, %rd7;
	ld.global.nc.u32 	%r20, [%rd8];
	add.s64 	%rd9, %rd5, %rd7;
	ld.global.nc.f32 	%f1, [%rd9];
	and.b32  	%r21, %r20, 2147483647;
	mad.lo.s32 	%r22, %r17, %r5, %r21;
	mad.lo.s32 	%r23, %r22, %r6, %r15;
	mul.wide.u32 	%rd10, %r23, 4;
	add.s64 	%rd11, %rd6, %rd10;
	neg.f32 	%f2, %f1;
	setp.lt.s32 	%p4, %r20, 0;
	selp.f32 	%f3, %f2, %f1, %p4;
	atom.global.add.f32 	%f4, [%rd11], %f3;
$L__BB5_2:
	ret;

}
	// .globl	_Z31inf_dist_backward_weight_kernelILb0EEvPKfPKiiiiiiPf
.visible .entry _Z31inf_dist_backward_weight_kernelILb0EEvPKfPKiiiiiiPf(
	.param .u64 .ptr .align 1 _Z31inf_dist_backward_weight_kernelILb0EEvPKfPKiiiiiiPf_param_0,
	.param .u64 .ptr .align 1 _Z31inf_dist_backward_weight_kernelILb0EEvPKfPKiiiiiiPf_param_1,
	.param .u32 _Z31inf_dist_backward_weight_kernelILb0EEvPKfPKiiiiiiPf_param_2,
	.param .u32 _Z31inf_dist_backward_weight_kernelILb0EEvPKfPKiiiiiiPf_param_3,
	.param .u32 _Z31inf_dist_backward_weight_kernelILb0EEvPKfPKiiiiiiPf_param_4,
	.param .u32 _Z31inf_dist_backward_weight_kernelILb0EEvPKfPKiiiiiiPf_param_5,
	.param .u32 _Z31inf_dist_backward_weight_kernelILb0EEvPKfPKiiiiiiPf_param_6,
	.param .u64 .ptr .align 1 _Z31inf_dist_backward_weight_kernelILb0EEvPKfPKiiiiiiPf_param_7
)
{
	.reg .pred 	%p<5>;
	.reg .b32 	%r<24>;
	.reg .b32 	%f<5>;
	.reg .b64 	%rd<12>;

	ld.param.u64 	%rd1, [_Z31inf_dist_backward_weight_kernelILb0EEvPKfPKiiiiiiPf_param_0];
	ld.param.u64 	%rd2, [_Z31inf_dist_backward_weight_kernelILb0EEvPKfPKiiiiiiPf_param_1];
	ld.param.u32 	%r8, [_Z31inf_dist_backward_weight_kernelILb0EEvPKfPKiiiiiiPf_param_2];
	ld.param.u32 	%r4, [_Z31inf_dist_backward_weight_kernelILb0EEvPKfPKiiiiiiPf_param_3];
	ld.param.u32 	%r5, [_Z31inf_dist_backward_weight_kernelILb0EEvPKfPKiiiiiiPf_param_4];
	ld.param.u32 	%r6, [_Z31inf_dist_backward_weight_kernelILb0EEvPKfPKiiiiiiPf_param_5];
	ld.param.u32 	%r7, [_Z31inf_dist_backward_weight_kernelILb0EEvPKfPKiiiiiiPf_param_6];
	ld.param.u64 	%rd3, [_Z31inf_dist_backward_weight_kernelILb0EEvPKfPKiiiiiiPf_param_7];
	mov.u32 	%r9, %ctaid.y;
	shl.b32 	%r10, %r9, 4;
	mov.u32 	%r11, %tid.y;
	add.s32 	%r1, %r10, %r11;
	div.s32 	%r2, %r1, %r6;
	mov.u32 	%r12, %ctaid.x;
	shl.b32 	%r13, %r12, 4;
	mov.u32 	%r14, %tid.x;
	add.s32 	%r3, %r13, %r14;
	setp.ge.s32 	%p1, %r2, %r8;
	setp.ge.s32 	%p2, %r3, %r4;
	or.pred  	%p3, %p2, %p1;
	@%p3 bra 	$L__BB6_2;
	cvta.to.global.u64 	%rd4, %rd2;
	cvta.to.global.u64 	%rd5, %rd1;
	cvta.to.global.u64 	%rd6, %rd3;
	mov.u32 	%r15, %ctaid.z;
	mad.lo.s32 	%r16, %r2, %r7, %r15;
	mad.lo.s32 	%r17, %r16, %r4, %r3;
	rem.s32 	%r18, %r1, %r6;
	mad.lo.s32 	%r19, %r17, %r6, %r18;
	mul.wide.u32 	%rd7, %r19, 4;
	add.s64 	%rd8, %rd4, %rd7;
	ld.global.nc.u32 	%r20, [%rd8];
	add.s64 	%rd9, %rd5, %rd7;
	ld.global.nc.f32 	%f1, [%rd9];
	and.b32  	%r21, %r20, 2147483647;
	mad.lo.s32 	%r22, %r4, %r15, %r3;
	mad.lo.s32 	%r23, %r22, %r5, %r21;
	mul.wide.u32 	%rd10, %r23, 4;
	add.s64 	%rd11, %rd6, %rd10;
	setp.lt.s32 	%p4, %r20, 0;
	neg.f32 	%f2, %f1;
	selp.f32 	%f3, %f1, %f2, %p4;
	atom.global.add.f32 	%f4, [%rd11], %f3;
$L__BB6_2:
	ret;

}
	// .globl	_Z31inf_dist_backward_weight_kernelILb1EEvPKfPKiiiiiiPf
.visible .entry _Z31inf_dist_backward_weight_kernelILb1EEvPKfPKiiiiiiPf(
	.param .u64 .ptr .align 1 _Z31inf_dist_backward_weight_kernelILb1EEvPKfPKiiiiiiPf_param_0,
	.param .u64 .ptr .align 1 _Z31inf_dist_backward_weight_kernelILb1EEvPKfPKiiiiiiPf_param_1,
	.param .u32 _Z31inf_dist_backward_weight_kernelILb1EEvPKfPKiiiiiiPf_param_2,
	.param .u32 _Z31inf_dist_backward_weight_kernelILb1EEvPKfPKiiiiiiPf_param_3,
	.param .u32 _Z31inf_dist_backward_weight_kernelILb1EEvPKfPKiiiiiiPf_param_4,
	.param .u32 _Z31inf_dist_backward_weight_kernelILb1EEvPKfPKiiiiiiPf_param_5,
	.param .u32 _Z31inf_dist_backward_weight_kernelILb1EEvPKfPKiiiiiiPf_param_6,
	.param .u64 .ptr .align 1 _Z31inf_dist_backward_weight_kernelILb1EEvPKfPKiiiiiiPf_param_7
)
{
	.reg .pred 	%p<5>;
	.reg .b32 	%r<24>;
	.reg .b32 	%f<5>;
	.reg .b64 	%rd<12>;

	ld.param.u64 	%rd1, [_Z31inf_dist_backward_weight_kernelILb1EEvPKfPKiiiiiiPf_param_0];
	ld.param.u64 	%rd2, [_Z31inf_dist_backward_weight_kernelILb1EEvPKfPKiiiiiiPf_param_1];
	ld.param.u32 	%r8, [_Z31inf_dist_backward_weight_kernelILb1EEvPKfPKiiiiiiPf_param_2];
	ld.param.u32 	%r4, [_Z31inf_dist_backward_weight_kernelILb1EEvPKfPKiiiiiiPf_param_3];
	ld.param.u32 	%r5, [_Z31inf_dist_backward_weight_kernelILb1EEvPKfPKiiiiiiPf_param_4];
	ld.param.u32 	%r6, [_Z31inf_dist_backward_weight_kernelILb1EEvPKfPKiiiiiiPf_param_5];
	ld.param.u32 	%r7, [_Z31inf_dist_backward_weight_kernelILb1EEvPKfPKiiiiiiPf_param_6];
	ld.param.u64 	%rd3, [_Z31inf_dist_backward_weight_kernelILb1EEvPKfPKiiiiiiPf_param_7];
	mov.u32 	%r9, %ctaid.y;
	shl.b32 	%r10, %r9, 4;
	mov.u32 	%r11, %tid.x;
	add.s32 	%r1, %r10, %r11;
	div.s32 	%r2, %r1, %r6;
	mov.u32 	%r12, %ctaid.x;
	shl.b32 	%r13, %r12, 4;
	mov.u32 	%r14, %tid.y;
	add.s32 	%r3, %r13, %r14;
	setp.ge.s32 	%p1, %r2, %r8;
	setp.ge.s32 	%p2, %r3, %r4;
	or.pred  	%p3, %p2, %p1;
	@%p3 bra 	$L__BB7_2;
	cvta.to.global.u64 	%rd4, %rd2;
	cvta.to.global.u64 	%rd5, %rd1;
	cvta.to.global.u64 	%rd6, %rd3;
	mov.u32 	%r15, %ctaid.z;
	mad.lo.s32 	%r16, %r2, %r7, %r15;
	mad.lo.s32 	%r17, %r16, %r4, %r3;
	rem.s32 	%r18, %r1, %r6;
	mad.lo.s32 	%r19, %r17, %r6, %r18;
	mul.wide.u32 	%rd7, %r19, 4;
	add.s64 	%rd8, %rd4, %rd7;
	ld.global.nc.u32 	%r20, [%rd8];
	add.s64 	%rd9, %rd5, %rd7;
	ld.global.nc.f32 	%f1, [%rd9];
	and.b32  	%r21, %r20, 2147483647;
	mad.lo.s32 	%r22, %r4, %r15, %r3;
	mad.lo.s32 	%r23, %r22, %r5, %r21;
	mul.wide.u32 	%rd10, %r23, 4;
	add.s64 	%rd11, %rd6, %rd10;
	setp.lt.s32 	%p4, %r20, 0;
	neg.f32 	%f2, %f1;
	selp.f32 	%f3, %f1, %f2, %p4;
	atom.global.add.f32 	%f4, [%rd11], %f3;
$L__BB7_2:
	ret;

}


// ===== COMPILED SASS (sm_100) =====

	.target	sm_100

	.elftype	@"ET_EXEC"


//--------------------- .note.nv.tkinfo           --------------------------
	.section	.note.nv.tkinfo,"",@"SHT_NOTE"
	.sectionflags	@"SHF_NOTE_NV_TKINFO"
	.tkinfo
        /*0018*/ 	.word	0x00000002
        /*0030*/ 	.string	""
        /*0030*/ 	.string	"ptxas"
        /*0030*/ 	.string	"Cuda compilation tools, release 13.0, V13.0.88"
        /*0030*/ 	.string	"Build cuda_13.0.r13.0/compiler.36424714_0"
        /*0030*/ 	.string	"-arch sm_100 -m 64 "



//--------------------- .note.nv.cuinfo           --------------------------
	.section	.note.nv.cuinfo,"",@"SHT_NOTE"
	.sectionflags	@"SHF_NOTE_NV_CUINFO"
        /*0018*/ 	.short	0x0002
        /*001a*/ 	.short	0x0064
        /*001c*/ 	.short	0x0082
	.zero		2


//--------------------- .nv.info                  --------------------------
	.section	.nv.info,"",@"SHT_CUDA_INFO"
	.align	4


	//----- nvinfo : EIATTR_REGCOUNT
	.align		4
        /*0000*/ 	.byte	0x04, 0x2f
        /*0002*/ 	.short	(.L_1 - .L_0)
	.align		4
.L_0:
        /*0004*/ 	.word	index@(_Z23inf_dist_forward_kernelILb0EEvPKfS1_iiiiiPfPi)
        /*0008*/ 	.word	0x0000001f


	//----- nvinfo : EIATTR_FRAME_SIZE
	.align		4
.L_1:
        /*000c*/ 	.byte	0x04, 0x11
        /*000e*/ 	.short	(.L_3 - .L_2)
	.align		4
.L_2:
        /*0010*/ 	.word	index@(_Z23inf_dist_forward_kernelILb0EEvPKfS1_iiiiiPfPi)
        /*0014*/ 	.word	0x00000000


	//----- nvinfo : EIATTR_REGCOUNT
	.align		4
.L_3:
        /*0018*/ 	.byte	0x04, 0x2f
        /*001a*/ 	.short	(.L_5 - .L_4)
	.align		4
.L_4:
        /*001c*/ 	.word	index@(_Z23inf_dist_forward_kernelILb1EEvPKfS1_iiiiiPfPi)
        /*0020*/ 	.word	0x0000001e


	//----- nvinfo : EIATTR_FRAME_SIZE
	.align		4
.L_5:
        /*0024*/ 	.byte	0x04, 0x11
        /*0026*/ 	.short	(.L_7 - .L_6)
	.align		4
.L_6:
        /*0028*/ 	.word	index@(_Z23inf_dist_forward_kernelILb1EEvPKfS1_iiiiiPfPi)
        /*002c*/ 	.word	0x00000000


	//----- nvinfo : EIATTR_REGCOUNT
	.align		4
.L_7:
        /*0030*/ 	.byte	0x04, 0x2f
        /*0032*/ 	.short	(.L_9 - .L_8)
	.align		4
.L_8:
        /*0034*/ 	.word	index@(_Z29inf_dist_bound_forward_kernelILb0EEvPKfS1_S1_iiiiiPfS2_)
        /*0038*/ 	.word	0x00000020


	//----- nvinfo : EIATTR_FRAME_SIZE
	.align		4
.L_9:
        /*003c*/ 	.byte	0x04, 0x11
        /*003e*/ 	.short	(.L_11 - .L_10)
	.align		4
.L_10:
        /*0040*/ 	.word	index@(_Z29inf_dist_bound_forward_kernelILb0EEvPKfS1_S1_iiiiiPfS2_)
        /*0044*/ 	.word	0x00000000


	//----- nvinfo : EIATTR_REGCOUNT
	.align		4
.L_11:
        /*0048*/ 	.byte	0x04, 0x2f
        /*004a*/ 	.short	(.L_13 - .L_12)
	.align		4
.L_12:
        /*004c*/ 	.word	index@(_Z29inf_dist_bound_forward_kernelILb1EEvPKfS1_S1_iiiiiPfS2_)
        /*0050*/ 	.word	0x00000020


	//----- nvinfo : EIATTR_FRAME_SIZE
	.align		4
.L_13:
        /*0054*/ 	.byte	0x04, 0x11
        /*0056*/ 	.short	(.L_15 - .L_14)
	.align		4
.L_14:
        /*0058*/ 	.word	index@(_Z29inf_dist_bound_forward_kernelILb1EEvPKfS1_S1_iiiiiPfS2_)
        /*005c*/ 	.word	0x00000000


	//----- nvinfo : EIATTR_REGCOUNT
	.align		4
.L_15:
        /*0060*/ 	.byte	0x04, 0x2f
        /*0062*/ 	.short	(.L_17 - .L_16)
	.align		4
.L_16:
        /*0064*/ 	.word	index@(_Z30inf_dist_backward_input_kernelILb0EEvPKfPKiiiiiiPf)
        /*0068*/ 	.word	0x0000000e


	//----- nvinfo : EIATTR_FRAME_SIZE
	.align		4
.L_17:
        /*006c*/ 	.byte	0x04, 0x11
        /*006e*/ 	.short	(.L_19 - .L_18)
	.align		4
.L_18:
        /*0070*/ 	.word	index@(_Z30inf_dist_backward_input_kernelILb0EEvPKfPKiiiiiiPf)
        /*0074*/ 	.word	0x00000000


	//----- nvinfo : EIATTR_REGCOUNT
	.align		4
.L_19:
        /*0078*/ 	.byte	0x04, 0x2f
        /*007a*/ 	.short	(.L_21 - .L_20)
	.align		4
.L_20:
        /*007c*/ 	.word	index@(_Z30inf_dist_backward_input_kernelILb1EEvPKfPKiiiiiiPf)
        /*0080*/ 	.word	0x0000000e


	//----- nvinfo : EIATTR_FRAME_SIZE
	.align		4
.L_21:
        /*0084*/ 	.byte	0x04, 0x11
        /*0086*/ 	.short	(.L_23 - .L_22)
	.align		4
.L_22:
        /*0088*/ 	.word	index@(_Z30inf_dist_backward_input_kernelILb1EEvPKfPKiiiiiiPf)
        /*008c*/ 	.word	0x00000000


	//----- nvinfo : EIATTR_REGCOUNT
	.align		4
.L_23:
        /*0090*/ 	.byte	0x04, 0x2f
        /*0092*/ 	.short	(.L_25 - .L_24)
	.align		4
.L_24:
        /*0094*/ 	.word	index@(_Z31inf_dist_backward_weight_kernelILb0EEvPKfPKiiiiiiPf)
        /*0098*/ 	.word	0x0000000e


	//----- nvinfo : EIATTR_FRAME_SIZE
	.align		4
.L_25:
        /*009c*/ 	.byte	0x04, 0x11
        /*009e*/ 	.short	(.L_27 - .L_26)
	.align		4
.L_26:
        /*00a0*/ 	.word	index@(_Z31inf_dist_backward_weight_kernelILb0EEvPKfPKiiiiiiPf)
        /*00a4*/ 	.word	0x00000000


	//----- nvinfo : EIATTR_REGCOUNT
	.align		4
.L_27:
        /*00a8*/ 	.byte	0x04, 0x2f
        /*00aa*/ 	.short	(.L_29 - .L_28)
	.align		4
.L_28:
        /*00ac*/ 	.word	index@(_Z31inf_dist_backward_weight_kernelILb1EEvPKfPKiiiiiiPf)
        /*00b0*/ 	.word	0x0000000e


	//----- nvinfo : EIATTR_FRAME_SIZE
	.align		4
.L_29:
        /*00b4*/ 	.byte	0x04, 0x11
        /*00b6*/ 	.short	(.L_31 - .L_30)
	.align		4
.L_30:
        /*00b8*/ 	.word	index@(_Z31inf_dist_backward_weight_kernelILb1EEvPKfPKiiiiiiPf)
        /*00bc*/ 	.word	0x00000000


	//----- nvinfo : EIATTR_MIN_STACK_SIZE
	.align		4
.L_31:
        /*00c0*/ 	.byte	0x04, 0x12
        /*00c2*/ 	.short	(.L_33 - .L_32)
	.align		4
.L_32:
        /*00c4*/ 	.word	index@(_Z31inf_dist_backward_weight_kernelILb1EEvPKfPKiiiiiiPf)
        /*00c8*/ 	.word	0x00000000


	//----- nvinfo : EIATTR_MIN_STACK_SIZE
	.align		4
.L_33:
        /*00cc*/ 	.byte	0x04, 0x12
        /*00ce*/ 	.short	(.L_35 - .L_34)
	.align		4
.L_34:
        /*00d0*/ 	.word	index@(_Z31inf_dist_backward_weight_kernelILb0EEvPKfPKiiiiiiPf)
        /*00d4*/ 	.word	0x00000000


	//----- nvinfo : EIATTR_MIN_STACK_SIZE
	.align		4
.L_35:
        /*00d8*/ 	.byte	0x04, 0x12
        /*00da*/ 	.short	(.L_37 - .L_36)
	.align		4
.L_36:
        /*00dc*/ 	.word	index@(_Z30inf_dist_backward_input_kernelILb1EEvPKfPKiiiiiiPf)
        /*00e0*/ 	.word	0x00000000


	//----- nvinfo : EIATTR_MIN_STACK_SIZE
	.align		4
.L_37:
        /*00e4*/ 	.byte	0x04, 0x12
        /*00e6*/ 	.short	(.L_39 - .L_38)
	.align		4
.L_38:
        /*00e8*/ 	.word	index@(_Z30inf_dist_backward_input_kernelILb0EEvPKfPKiiiiiiPf)
        /*00ec*/ 	.word	0x00000000


	//----- nvinfo : EIATTR_MIN_STACK_SIZE
	.align		4
.L_39:
        /*00f0*/ 	.byte	0x04, 0x12
        /*00f2*/ 	.short	(.L_41 - .L_40)
	.align		4
.L_40:
        /*00f4*/ 	.word	index@(_Z29inf_dist_bound_forward_kernelILb1EEvPKfS1_S1_iiiiiPfS2_)
        /*00f8*/ 	.word	0x00000000


	//----- nvinfo : EIATTR_MIN_STACK_SIZE
	.align		4
.L_41:
        /*00fc*/ 	.byte	0x04, 0x12
        /*00fe*/ 	.short	(.L_43 - .L_42)
	.align		4
.L_42:
        /*0100*/ 	.word	index@(_Z29inf_dist_bound_forward_kernelILb0EEvPKfS1_S1_iiiiiPfS2_)
        /*0104*/ 	.word	0x00000000


	//----- nvinfo : EIATTR_MIN_STACK_SIZE
	.align		4
.L_43:
        /*0108*/ 	.byte	0x04, 0x12
        /*010a*/ 	.short	(.L_45 - .L_44)
	.align		4
.L_44:
        /*010c*/ 	.word	index@(_Z23inf_dist_forward_kernelILb1EEvPKfS1_iiiiiPfPi)
        /*0110*/ 	.word	0x00000000


	//----- nvinfo : EIATTR_MIN_STACK_SIZE
	.align		4
.L_45:
        /*0114*/ 	.byte	0x04, 0x12
        /*0116*/ 	.short	(.L_47 - .L_46)
	.align		4
.L_46:
        /*0118*/ 	.word	index@(_Z23inf_dist_forward_kernelILb0EEvPKfS1_iiiiiPfPi)
        /*011c*/ 	.word	0x00000000
.L_47:


//--------------------- .nv.compat                --------------------------
	.section	.nv.compat,"",@"SHT_CUDA_COMPAT_INFO"
	.align	4
        /*0000*/ 	.byte	0x02, 0x09, 0x00, 0x00, 0x02, 0x02, 0x01, 0x00, 0x02, 0x05, 0x05, 0x00, 0x03, 0x07, 0x01, 0x01
        /*0010*/ 	.byte	0x02, 0x03, 0x00, 0x00, 0x02, 0x06, 0x01, 0x00, 0x04, 0x0b, 0x08, 0x00, 0x09, 0x00, 0x00, 0x00
        /*0020*/ 	.byte	0x00, 0x00, 0x00, 0x00


//--------------------- .nv.info._Z31inf_dist_backward_weight_kernelILb1EEvPKfPKiiiiiiPf --------------------------
	.section	.nv.info._Z31inf_dist_backward_weight_kernelILb1EEvPKfPKiiiiiiPf,"",@"SHT_CUDA_INFO"
	.sectionflags	@""
	.align	4


	//----- nvinfo : EIATTR_CUDA_API_VERSION
	.align		4
        /*0000*/ 	.byte	0x04, 0x37
        /*0002*/ 	.short	(.L_49 - .L_48)
.L_48:
        /*0004*/ 	.word	0x00000082


	//----- nvinfo : EIATTR_KPARAM_INFO
	.align		4
.L_49:
        /*0008*/ 	.byte	0x04, 0x17
        /*000a*/ 	.short	(.L_51 - .L_50)
.L_50:
        /*000c*/ 	.word	0x00000000
        /*0010*/ 	.short	0x0007
        /*0012*/ 	.short	0x0028
        /*0014*/ 	.byte	0x00, 0xf5, 0x21, 0x00


	//----- nvinfo : EIATTR_KPARAM_INFO
	.align		4
.L_51:
        /*0018*/ 	.byte	0x04, 0x17
        /*001a*/ 	.short	(.L_53 - .L_52)
.L_52:
        /*001c*/ 	.word	0x00000000
        /*0020*/ 	.short	0x0006
        /*0022*/ 	.short	0x0020
        /*0024*/ 	.byte	0x00, 0xf0, 0x11, 0x00


	//----- nvinfo : EIATTR_KPARAM_INFO
	.align		4
.L_53:
        /*0028*/ 	.byte	0x04, 0x17
        /*002a*/ 	.short	(.L_55 - .L_54)
.L_54:
        /*002c*/ 	.word	0x00000000
        /*0030*/ 	.short	0x0005
        /*0032*/ 	.short	0x001c
        /*0034*/ 	.byte	0x00, 0xf0, 0x11, 0x00


	//----- nvinfo : EIATTR_KPARAM_INFO
	.align		4
.L_55:
        /*0038*/ 	.byte	0x04, 0x17
        /*003a*/ 	.short	(.L_57 - .L_56)
.L_56:
        /*003c*/ 	.word	0x00000000
        /*0040*/ 	.short	0x0004
        /*0042*/ 	.short	0x0018
        /*0044*/ 	.byte	0x00, 0xf0, 0x11, 0x00


	//----- nvinfo : EIATTR_KPARAM_INFO
	.align		4
.L_57:
        /*0048*/ 	.byte	0x04, 0x17
        /*004a*/ 	.short	(.L_59 - .L_58)
.L_58:
        /*004c*/ 	.word	0x00000000
        /*0050*/ 	.short	0x0003
        /*0052*/ 	.short	0x0014
        /*0054*/ 	.byte	0x00, 0xf0, 0x11, 0x00


	//----- nvinfo : EIATTR_KPARAM_INFO
	.align		4
.L_59:
        /*0058*/ 	.byte	0x04, 0x17
        /*005a*/ 	.short	(.L_61 - .L_60)
.L_60:
        /*005c*/ 	.word	0x00000000
        /*0060*/ 	.short	0x0002
        /*0062*/ 	.short	0x0010
        /*0064*/ 	.byte	0x00, 0xf0, 0x11, 0x00


	//----- nvinfo : EIATTR_KPARAM_INFO
	.align		4
.L_61:
        /*0068*/ 	.byte	0x04, 0x17
        /*006a*/ 	.short	(.L_63 - .L_62)
.L_62:
        /*006c*/ 	.word	0x00000000
        /*0070*/ 	.short	0x0001
        /*0072*/ 	.short	0x0008
        /*0074*/ 	.byte	0x00, 0xf5, 0x21, 0x00


	//----- nvinfo : EIATTR_KPARAM_INFO
	.align		4
.L_63:
        /*0078*/ 	.byte	0x04, 0x17
        /*007a*/ 	.short	(.L_65 - .L_64)
.L_64:
        /*007c*/ 	.word	0x00000000
        /*0080*/ 	.short	0x0000
        /*0082*/ 	.short	0x0000
        /*0084*/ 	.byte	0x00, 0xf5, 0x21, 0x00


	//----- nvinfo : EIATTR_SPARSE_MMA_MASK
	.align		4
.L_65:
        /*0088*/ 	.byte	0x03, 0x50
        /*008a*/ 	.short	0x0000


	//----- nvinfo : EIATTR_MAXREG_COUNT
	.align		4
        /*008c*/ 	.byte	0x03, 0x1b
        /*008e*/ 	.short	0x00ff


	//----- nvinfo : EIATTR_MERCURY_ISA_VERSION
	.align		4
        /*0090*/ 	.byte	0x03, 0x5f
        /*0092*/ 	.short	0x0101


	//----- nvinfo : EIATTR_VRC_CTA_INIT_COUNT
	.align		4
        /*0094*/ 	.byte	0x02, 0x4a
	.zero		1
	.zero		1


	//----- nvinfo : EIATTR_EXIT_INSTR_OFFSETS
	.align		4
        /*0098*/ 	.byte	0x04, 0x1c
        /*009a*/ 	.short	(.L_67 - .L_66)


	//   ....[0]....
.L_66:
        /*009c*/ 	.word	0x00000230


	//   ....[1]....
        /*00a0*/ 	.word	0x000003f0


	//----- nvinfo : EIATTR_CBANK_PARAM_SIZE
	.align		4
.L_67:
        /*00a4*/ 	.byte	0x03, 0x19
        /*00a6*/ 	.short	0x0030


	//----- nvinfo : EIATTR_PARAM_CBANK
	.align		4
        /*00a8*/ 	.byte	0x04, 0x0a
        /*00aa*/ 	.short	(.L_69 - .L_68)
	.align		4
.L_68:
        /*00ac*/ 	.word	index@(.nv.constant0._Z31inf_dist_backward_weight_kernelILb1EEvPKfPKiiiiiiPf)
        /*00b0*/ 	.short	0x0380
        /*00b2*/ 	.short	0x0030


	//----- nvinfo : EIATTR_SW_WAR
	.align		4
.L_69:
        /*00b4*/ 	.byte	0x04, 0x36
        /*00b6*/ 	.short	(.L_71 - .L_70)
.L_70:
        /*00b8*/ 	.word	0x00000008
.L_71:


//--------------------- .nv.info._Z31inf_dist_backward_weight_kernelILb0EEvPKfPKiiiiiiPf --------------------------
	.section	.nv.info._Z31inf_dist_backward_weight_kernelILb0EEvPKfPKiiiiiiPf,"",@"SHT_CUDA_INFO"
	.sectionflags	@""
	.align	4


	//----- nvinfo : EIATTR_CUDA_API_VERSION
	.align		4
        /*0000*/ 	.byte	0x04, 0x37
        /*0002*/ 	.short	(.L_73 - .L_72)
.L_72:
        /*0004*/ 	.word	0x00000082


	//----- nvinfo : EIATTR_KPARAM_INFO
	.align		4
.L_73:
        /*0008*/ 	.byte	0x04, 0x17
        /*000a*/ 	.short	(.L_75 - .L_74)
.L_74:
        /*000c*/ 	.word	0x00000000
        /*0010*/ 	.short	0x0007
        /*0012*/ 	.short	0x0028
        /*0014*/ 	.byte	0x00, 0xf5, 0x21, 0x00


	//----- nvinfo : EIATTR_KPARAM_INFO
	.align		4
.L_75:
        /*0018*/ 	.byte	0x04, 0x17
        /*001a*/ 	.short	(.L_77 - .L_76)
.L_76:
        /*001c*/ 	.word	0x00000000
        /*0020*/ 	.short	0x0006
        /*0022*/ 	.short	0x0020
        /*0024*/ 	.byte	0x00, 0xf0, 0x11, 0x00


	//----- nvinfo : EIATTR_KPARAM_INFO
	.align		4
.L_77:
        /*0028*/ 	.byte	0x04, 0x17
        /*002a*/ 	.short	(.L_79 - .L_78)
.L_78:
        /*002c*/ 	.word	0x00000000
        /*0030*/ 	.short	0x0005
        /*0032*/ 	.short	0x001c
        /*0034*/ 	.byte	0x00, 0xf0, 0x11, 0x00


	//----- nvinfo : EIATTR_KPARAM_INFO
	.align		4
.L_79:
        /*0038*/ 	.byte	0x04, 0x17
        /*003a*/ 	.short	(.L_81 - .L_80)
.L_80:
        /*003c*/ 	.word	0x00000000
        /*0040*/ 	.short	0x0004
        /*0042*/ 	.short	0x0018
        /*0044*/ 	.byte	0x00, 0xf0, 0x11, 0x00


	//----- nvinfo : EIATTR_KPARAM_INFO
	.align		4
.L_81:
        /*0048*/ 	.byte	0x04, 0x17
        /*004a*/ 	.short	(.L_83 - .L_82)
.L_82:
        /*004c*/ 	.word	0x00000000
        /*0050*/ 	.short	0x0003
        /*0052*/ 	.short	0x0014
        /*0054*/ 	.byte	0x00, 0xf0, 0x11, 0x00


	//----- nvinfo : EIATTR_KPARAM_INFO
	.align		4
.L_83:
        /*0058*/ 	.byte	0x04, 0x17
        /*005a*/ 	.short	(.L_85 - .L_84)
.L_84:
        /*005c*/ 	.word	0x00000000
        /*0060*/ 	.short	0x0002
        /*0062*/ 	.short	0x0010
        /*0064*/ 	.byte	0x00, 0xf0, 0x11, 0x00


	//----- nvinfo : EIATTR_KPARAM_INFO
	.align		4
.L_85:
        /*0068*/ 	.byte	0x04, 0x17
        /*006a*/ 	.short	(.L_87 - .L_86)
.L_86:
        /*006c*/ 	.word	0x00000000
        /*0070*/ 	.short	0x0001
        /*0072*/ 	.short	0x0008
        /*0074*/ 	.byte	0x00, 0xf5, 0x21, 0x00


	//----- nvinfo : EIATTR_KPARAM_INFO
	.align		4
.L_87:
        /*0078*/ 	.byte	0x04, 0x17
        /*007a*/ 	.short	(.L_89 - .L_88)
.L_88:
        /*007c*/ 	.word	0x00000000
        /*0080*/ 	.short	0x0000
        /*0082*/ 	.short	0x0000
        /*0084*/ 	.byte	0x00, 0xf5, 0x21, 0x00


	//----- nvinfo : EIATTR_SPARSE_MMA_MASK
	.align		4
.L_89:
        /*0088*/ 	.byte	0x03, 0x50
        /*008a*/ 	.short	0x0000


	//----- nvinfo : EIATTR_MAXREG_COUNT
	.align		4
        /*008c*/ 	.byte	0x03, 0x1b
        /*008e*/ 	.short	0x00ff


	//----- nvinfo : EIATTR_MERCURY_ISA_VERSION
	.align		4
        /*0090*/ 	.byte	0x03, 0x5f
        /*0092*/ 	.short	0x0101


	//----- nvinfo : EIATTR_VRC_CTA_INIT_COUNT
	.align		4
        /*0094*/ 	.byte	0x02, 0x4a
	.zero		1
	.zero		1


	//----- nvinfo : EIATTR_EXIT_INSTR_OFFSETS
	.align		4
        /*0098*/ 	.byte	0x04, 0x1c
        /*009a*/ 	.short	(.L_91 - .L_90)


	//   ....[0]....
.L_90:
        /*009c*/ 	.word	0x00000230


	//   ....[1]....
        /*00a0*/ 	.word	0x000003f0


	//----- nvinfo : EIATTR_CBANK_PARAM_SIZE
	.align		4
.L_91:
        /*00a4*/ 	.byte	0x03, 0x19
        /*00a6*/ 	.short	0x0030


	//----- nvinfo : EIATTR_PARAM_CBANK
	.align		4
        /*00a8*/ 	.byte	0x04, 0x0a
        /*00aa*/ 	.short	(.L_93 - .L_92)
	.align		4
.L_92:
        /*00ac*/ 	.word	index@(.nv.constant0._Z31inf_dist_backward_weight_kernelILb0EEvPKfPKiiiiiiPf)
        /*00b0*/ 	.short	0x0380
        /*00b2*/ 	.short	0x0030


	//----- nvinfo : EIATTR_SW_WAR
	.align		4
.L_93:
        /*00b4*/ 	.byte	0x04, 0x36
        /*00b6*/ 	.short	(.L_95 - .L_94)
.L_94:
        /*00b8*/ 	.word	0x00000008
.L_95:


//--------------------- .nv.info._Z30inf_dist_backward_input_kernelILb1EEvPKfPKiiiiiiPf --------------------------
	.section	.nv.info._Z30inf_dist_backward_input_kernelILb1EEvPKfPKiiiiiiPf,"",@"SHT_CUDA_INFO"
	.sectionflags	@""
	.align	4


	//----- nvinfo : EIATTR_CUDA_API_VERSION
	.align		4
        /*0000*/ 	.byte	0x04, 0x37
        /*0002*/ 	.short	(.L_97 - .L_96)
.L_96:
        /*0004*/ 	.word	0x00000082


	//----- nvinfo : EIATTR_KPARAM_INFO
	.align		4
.L_97:
        /*0008*/ 	.byte	0x04, 0x17
        /*000a*/ 	.short	(.L_99 - .L_98)
.L_98:
        /*000c*/ 	.word	0x00000000
        /*0010*/ 	.short	0x0007
        /*0012*/ 	.short	0x0028
        /*0014*/ 	.byte	0x00, 0xf5, 0x21, 0x00


	//----- nvinfo : EIATTR_KPARAM_INFO
	.align		4
.L_99:
        /*0018*/ 	.byte	0x04, 0x17
        /*001a*/ 	.short	(.L_101 - .L_100)
.L_100:
        /*001c*/ 	.word	0x00000000
        /*0020*/ 	.short	0x0006
        /*0022*/ 	.short	0x0020
        /*0024*/ 	.byte	0x00, 0xf0, 0x11, 0x00


	//----- nvinfo : EIATTR_KPARAM_INFO
	.align		4
.L_101:
        /*0028*/ 	.byte	0x04, 0x17
        /*002a*/ 	.short	(.L_103 - .L_102)
.L_102:
        /*002c*/ 	.word	0x00000000
        /*0030*/ 	.short	0x0005
        /*0032*/ 	.short	0x001c
        /*0034*/ 	.byte	0x00, 0xf0, 0x11, 0x00


	//----- nvinfo : EIATTR_KPARAM_INFO
	.align		4
.L_103:
        /*0038*/ 	.byte	0x04, 0x17
        /*003a*/ 	.short	(.L_105 - .L_104)
.L_104:
        /*003c*/ 	.word	0x00000000
        /*0040*/ 	.short	0x0004
        /*0042*/ 	.short	0x0018
        /*0044*/ 	.byte	0x00, 0xf0, 0x11, 0x00


	//----- nvinfo : EIATTR_KPARAM_INFO
	.align		4
.L_105:
        /*0048*/ 	.byte	0x04, 0x17
        /*004a*/ 	.short	(.L_107 - .L_106)
.L_106:
        /*004c*/ 	.word	0x00000000
        /*0050*/ 	.short	0x0003
        /*0052*/ 	.short	0x0014
        /*0054*/ 	.byte	0x00, 0xf0, 0x11, 0x00


	//----- nvinfo : EIATTR_KPARAM_INFO
	.align		4
.L_107:
        /*0058*/ 	.byte	0x04, 0x17
        /*005a*/ 	.short	(.L_109 - .L_108)
.L_108:
        /*005c*/ 	.word	0x00000000
        /*0060*/ 	.short	0x0002
        /*0062*/ 	.short	0x0010
        /*0064*/ 	.byte	0x00, 0xf0, 0x11, 0x00


	//----- nvinfo : EIATTR_KPARAM_INFO
	.align		4
.L_109:
        /*0068*/ 	.byte	0x04, 0x17
        /*006a*/ 	.short	(.L_111 - .L_110)
.L_110:
        /*006c*/ 	.word	0x00000000
        /*0070*/ 	.short	0x0001
        /*0072*/ 	.short	0x0008
        /*0074*/ 	.byte	0x00, 0xf5, 0x21, 0x00


	//----- nvinfo : EIATTR_KPARAM_INFO
	.align		4
.L_111:
        /*0078*/ 	.byte	0x04, 0x17
        /*007a*/ 	.short	(.L_113 - .L_112)
.L_112:
        /*007c*/ 	.word	0x00000000
        /*0080*/ 	.short	0x0000
        /*0082*/ 	.short	0x0000
        /*0084*/ 	.byte	0x00, 0xf5, 0x21, 0x00


	//----- nvinfo : EIATTR_SPARSE_MMA_MASK
	.align		4
.L_113:
        /*0088*/ 	.byte	0x03, 0x50
        /*008a*/ 	.short	0x0000


	//----- nvinfo : EIATTR_MAXREG_COUNT
	.align		4
        /*008c*/ 	.byte	0x03, 0x1b
        /*008e*/ 	.short	0x00ff


	//----- nvinfo : EIATTR_MERCURY_ISA_VERSION
	.align		4
        /*0090*/ 	.byte	0x03, 0x5f
        /*0092*/ 	.short	0x0101


	//----- nvinfo : EIATTR_VRC_CTA_INIT_COUNT
	.align		4
        /*0094*/ 	.byte	0x02, 0x4a
	.zero		1
	.zero		1


	//----- nvinfo : EIATTR_EXIT_INSTR_OFFSETS
	.align		4
        /*0098*/ 	.byte	0x04, 0x1c
        /*009a*/ 	.short	(.L_115 - .L_114)


	//   ....[0]....
.L_114:
        /*009c*/ 	.word	0x00000230


	//   ....[1]....
        /*00a0*/ 	.word	0x000003f0


	//----- nvinfo : EIATTR_CBANK_PARAM_SIZE
	.align		4
.L_115:
        /*00a4*/ 	.byte	0x03, 0x19
        /*00a6*/ 	.short	0x0030


	//----- nvinfo : EIATTR_PARAM_CBANK
	.align		4
        /*00a8*/ 	.byte	0x04, 0x0a
        /*00aa*/ 	.short	(.L_117 - .L_116)
	.align		4
.L_116:
        /*00ac*/ 	.word	index@(.nv.constant0._Z30inf_dist_backward_input_kernelILb1EEvPKfPKiiiiiiPf)
        /*00b0*/ 	.short	0x0380
        /*00b2*/ 	.short	0x0030


	//----- nvinfo : EIATTR_SW_WAR
	.align		4
.L_117:
        /*00b4*/ 	.byte	0x04, 0x36
        /*00b6*/ 	.short	(.L_119 - .L_118)
.L_118:
        /*00b8*/ 	.word	0x00000008
.L_119:


//--------------------- .nv.info._Z30inf_dist_backward_input_kernelILb0EEvPKfPKiiiiiiPf --------------------------
	.section	.nv.info._Z30inf_dist_backward_input_kernelILb0EEvPKfPKiiiiiiPf,"",@"SHT_CUDA_INFO"
	.sectionflags	@""
	.align	4


	//----- nvinfo : EIATTR_CUDA_API_VERSION
	.align		4
        /*0000*/ 	.byte	0x04, 0x37
        /*0002*/ 	.short	(.L_121 - .L_120)
.L_120:
        /*0004*/ 	.word	0x00000082


	//----- nvinfo : EIATTR_KPARAM_INFO
	.align		4
.L_121:
        /*0008*/ 	.byte	0x04, 0x17
        /*000a*/ 	.short	(.L_123 - .L_122)
.L_122:
        /*000c*/ 	.word	0x00000000
        /*0010*/ 	.short	0x0007
        /*0012*/ 	.short	0x0028
        /*0014*/ 	.byte	0x00, 0xf5, 0x21, 0x00


	//----- nvinfo : EIATTR_KPARAM_INFO
	.align		4
.L_123:
        /*0018*/ 	.byte	0x04, 0x17
        /*001a*/ 	.short	(.L_125 - .L_124)
.L_124:
        /*001c*/ 	.word	0x00000000
        /*0020*/ 	.short	0x0006
        /*0022*/ 	.short	0x0020
        /*0024*/ 	.byte	0x00, 0xf0, 0x11, 0x00


	//----- nvinfo : EIATTR_KPARAM_INFO
	.align		4
.L_125:
        /*0028*/ 	.byte	0x04, 0x17
        /*002a*/ 	.short	(.L_127 - .L_126)
.L_126:
        /*002c*/ 	.word	0x00000000
        /*0030*/ 	.short	0x0005
        /*0032*/ 	.short	0x001c
        /*0034*/ 	.byte	0x00, 0xf0, 0x11, 0x00


	//----- nvinfo : EIATTR_KPARAM_INFO
	.align		4
.L_127:
        /*0038*/ 	.byte	0x04, 0x17
        /*003a*/ 	.short	(.L_129 - .L_128)
.L_128:
        /*003c*/ 	.word	0x00000000
        /*0040*/ 	.short	0x0004
        /*0042*/ 	.short	0x0018
        /*0044*/ 	.byte	0x00, 0xf0, 0x11, 0x00


	//----- nvinfo : EIATTR_KPARAM_INFO
	.align		4
.L_129:
        /*0048*/ 	.byte	0x04, 0x17
        /*004a*/ 	.short	(.L_131 - .L_130)
.L_130:
        /*004c*/ 	.word	0x00000000
        /*0050*/ 	.short	0x0003
        /*0052*/ 	.short	0x0014
        /*0054*/ 	.byte	0x00, 0xf0, 0x11, 0x00


	//----- nvinfo : EIATTR_KPARAM_INFO
	.align		4
.L_131:
        /*0058*/ 	.byte	0x04, 0x17
        /*005a*/ 	.short	(.L_133 - .L_132)
.L_132:
        /*005c*/ 	.word	0x00000000
        /*0060*/ 	.short	0x0002
        /*0062*/ 	.short	0x0010
        /*0064*/ 	.byte	0x00, 0xf0, 0x11, 0x00


	//----- nvinfo : EIATTR_KPARAM_INFO
	.align		4
.L_133:
        /*0068*/ 	.byte	0x04, 0x17
        /*006a*/ 	.short	(.L_135 - .L_134)
.L_134:
        /*006c*/ 	.word	0x00000000
        /*0070*/ 	.short	0x0001
        /*0072*/ 	.short	0x0008
        /*0074*/ 	.byte	0x00, 0xf5, 0x21, 0x00


	//----- nvinfo : EIATTR_KPARAM_INFO
	.align		4
.L_135:
        /*0078*/ 	.byte	0x04, 0x17
        /*007a*/ 	.short	(.L_137 - .L_136)
.L_136:
        /*007c*/ 	.word	0x00000000
        /*0080*/ 	.short	0x0000
        /*0082*/ 	.short	0x0000
        /*0084*/ 	.byte	0x00, 0xf5, 0x21, 0x00


	//----- nvinfo : EIATTR_SPARSE_MMA_MASK
	.align		4
.L_137:
        /*0088*/ 	.byte	0x03, 0x50
        /*008a*/ 	.short	0x0000


	//----- nvinfo : EIATTR_MAXREG_COUNT
	.align		4
        /*008c*/ 	.byte	0x03, 0x1b
        /*008e*/ 	.short	0x00ff


	//----- nvinfo : EIATTR_MERCURY_ISA_VERSION
	.align		4
        /*0090*/ 	.byte	0x03, 0x5f
        /*0092*/ 	.short	0x0101


	//----- nvinfo : EIATTR_VRC_CTA_INIT_COUNT
	.align		4
        /*0094*/ 	.byte	0x02, 0x4a
	.zero		1
	.zero		1


	//----- nvinfo : EIATTR_EXIT_INSTR_OFFSETS
	.align		4
        /*0098*/ 	.byte	0x04, 0x1c
        /*009a*/ 	.short	(.L_139 - .L_138)


	//   ....[0]....
.L_138:
        /*009c*/ 	.word	0x00000230


	//   ....[1]....
        /*00a0*/ 	.word	0x000003f0


	//----- nvinfo : EIATTR_CBANK_PARAM_SIZE
	.align		4
.L_139:
        /*00a4*/ 	.byte	0x03, 0x19
        /*00a6*/ 	.short	0x0030


	//----- nvinfo : EIATTR_PARAM_CBANK
	.align		4
        /*00a8*/ 	.byte	0x04, 0x0a
        /*00aa*/ 	.short	(.L_141 - .L_140)
	.align		4
.L_140:
        /*00ac*/ 	.word	index@(.nv.constant0._Z30inf_dist_backward_input_kernelILb0EEvPKfPKiiiiiiPf)
        /*00b0*/ 	.short	0x0380
        /*00b2*/ 	.short	0x0030


	//----- nvinfo : EIATTR_SW_WAR
	.align		4
.L_141:
        /*00b4*/ 	.byte	0x04, 0x36
        /*00b6*/ 	.short	(.L_143 - .L_142)
.L_142:
        /*00b8*/ 	.word	0x00000008
.L_143:


//--------------------- .nv.info._Z29inf_dist_bound_forward_kernelILb1EEvPKfS1_S1_iiiiiPfS2_ --------------------------
	.section	.nv.info._Z29inf_dist_bound_forward_kernelILb1EEvPKfS1_S1_iiiiiPfS2_,"",@"SHT_CUDA_INFO"
	.sectionflags	@""
	.align	4


	//----- nvinfo : EIATTR_CUDA_API_VERSION
	.align		4
        /*0000*/ 	.byte	0x04, 0x37
        /*0002*/ 	.short	(.L_145 - .L_144)
.L_144:
        /*0004*/ 	.word	0x00000082


	//----- nvinfo : EIATTR_KPARAM_INFO
	.align		4
.L_145:
        /*0008*/ 	.byte	0x04, 0x17
        /*000a*/ 	.short	(.L_147 - .L_146)
.L_146:
        /*000c*/ 	.word	0x00000000
        /*0010*/ 	.short	0x0009
        /*0012*/ 	.short	0x0038
        /*0014*/ 	.byte	0x00, 0xf5, 0x21, 0x00


	//----- nvinfo : EIATTR_KPARAM_INFO
	.align		4
.L_147:
        /*0018*/ 	.byte	0x04, 0x17
        /*001a*/ 	.short	(.L_149 - .L_148)
.L_148:
        /*001c*/ 	.word	0x00000000
        /*0020*/ 	.short	0x0008
        /*0022*/ 	.short	0x0030
        /*0024*/ 	.byte	0x00, 0xf5, 0x21, 0x00


	//----- nvinfo : EIATTR_KPARAM_INFO
	.align		4
.L_149:
        /*0028*/ 	.byte	0x04, 0x17
        /*002a*/ 	.short	(.L_151 - .L_150)
.L_150:
        /*002c*/ 	.word	0x00000000
        /*0030*/ 	.short	0x0007
        /*0032*/ 	.short	0x0028
        /*0034*/ 	.byte	0x00, 0xf0, 0x11, 0x00


	//----- nvinfo : EIATTR_KPARAM_INFO
	.align		4
.L_151:
        /*0038*/ 	.byte	0x04, 0x17
        /*003a*/ 	.short	(.L_153 - .L_152)
.L_152:
        /*003c*/ 	.word	0x00000000
        /*0040*/ 	.short	0x0006
        /*0042*/ 	.short	0x0024
        /*0044*/ 	.byte	0x00, 0xf0, 0x11, 0x00


	//----- nvinfo : EIATTR_KPARAM_INFO
	.align		4
.L_153:
        /*0048*/ 	.byte	0x04, 0x17
        /*004a*/ 	.short	(.L_155 - .L_154)
.L_154:
        /*004c*/ 	.word	0x00000000
        /*0050*/ 	.short	0x0005
        /*0052*/ 	.short	0x0020
        /*0054*/ 	.byte	0x00, 0xf0, 0x11, 0x00


	//----- nvinfo : EIATTR_KPARAM_INFO
	.align		4
.L_155:
        /*0058*/ 	.byte	0x04, 0x17
        /*005a*/ 	.short	(.L_157 - .L_156)
.L_156:
        /*005c*/ 	.word	0x00000000
        /*0060*/ 	.short	0x0004
        /*0062*/ 	.short	0x001c
        /*0064*/ 	.byte	0x00, 0xf0, 0x11, 0x00


	//----- nvinfo : EIATTR_KPARAM_INFO
	.align		4
.L_157:
        /*0068*/ 	.byte	0x04, 0x17
        /*006a*/ 	.short	(.L_159 - .L_158)
.L_158:
        /*006c*/ 	.word	0x00000000
        /*0070*/ 	.short	0x0003
        /*0072*/ 	.short	0x0018
        /*0074*/ 	.byte	0x00, 0xf0, 0x11, 0x00


	//----- nvinfo : EIATTR_KPARAM_INFO
	.align		4
.L_159:
        /*0078*/ 	.byte	0x04, 0x17
        /*007a*/ 	.short	(.L_161 - .L_160)
.L_160:
        /*007c*/ 	.word	0x00000000
        /*0080*/ 	.short	0x0002
        /*0082*/ 	.short	0x0010
        /*0084*/ 	.byte	0x00, 0xf5, 0x21, 0x00


	//----- nvinfo : EIATTR_KPARAM_INFO
	.align		4
.L_161:
        /*0088*/ 	.byte	0x04, 0x17
        /*008a*/ 	.short	(.L_163 - .L_162)
.L_162:
        /*008c*/ 	.word	0x00000000
        /*0090*/ 	.short	0x0001
        /*0092*/ 	.short	0x0008
        /*0094*/ 	.byte	0x00, 0xf5, 0x21, 0x00


	//----- nvinfo : EIATTR_KPARAM_INFO
	.align		4
.L_163:
        /*0098*/ 	.byte	0x04, 0x17
        /*009a*/ 	.short	(.L_165 - .L_164)
.L_164:
        /*009c*/ 	.word	0x00000000
        /*00a0*/ 	.short	0x0000
        /*00a2*/ 	.short	0x0000
        /*00a4*/ 	.byte	0x00, 0xf5, 0x21, 0x00


	//----- nvinfo : EIATTR_SPARSE_MMA_MASK
	.align		4
.L_165:
        /*00a8*/ 	.byte	0x03, 0x50
        /*00aa*/ 	.short	0x0000


	//----- nvinfo : EIATTR_MAXREG_COUNT
	.align		4
        /*00ac*/ 	.byte	0x03, 0x1b
        /*00ae*/ 	.short	0x00ff


	//----- nvinfo : EIATTR_NUM_BARRIERS
	.align		4
        /*00b0*/ 	.byte	0x02, 0x4c
        /*00b2*/ 	.byte	0x01
	.zero		1


	//----- nvinfo : EIATTR_MERCURY_ISA_VERSION
	.align		4
        /*00b4*/ 	.byte	0x03, 0x5f
        /*00b6*/ 	.short	0x0101


	//----- nvinfo : EIATTR_VRC_CTA_INIT_COUNT
	.align		4
        /*00b8*/ 	.byte	0x02, 0x4a
	.zero		1
	.zero		1


	//----- nvinfo : EIATTR_EXIT_INSTR_OFFSETS
	.align		4
        /*00bc*/ 	.byte	0x04, 0x1c
        /*00be*/ 	.short	(.L_167 - .L_166)


	//   ....[0]....
.L_166:
        /*00c0*/ 	.word	0x00001fc0


	//   ....[1]....
        /*00c4*/ 	.word	0x00002080


	//----- nvinfo : EIATTR_CBANK_PARAM_SIZE
	.align		4
.L_167:
        /*00c8*/ 	.byte	0x03, 0x19
        /*00ca*/ 	.short	0x0040


	//----- nvinfo : EIATTR_PARAM_CBANK
	.align		4
        /*00cc*/ 	.byte	0x04, 0x0a
        /*00ce*/ 	.short	(.L_169 - .L_168)
	.align		4
.L_168:
        /*00d0*/ 	.word	index@(.nv.constant0._Z29inf_dist_bound_forward_kernelILb1EEvPKfS1_S1_iiiiiPfS2_)
        /*00d4*/ 	.short	0x0380
        /*00d6*/ 	.short	0x0040


	//----- nvinfo : EIATTR_SW_WAR
	.align		4
.L_169:
        /*00d8*/ 	.byte	0x04, 0x36
        /*00da*/ 	.short	(.L_171 - .L_170)
.L_170:
        /*00dc*/ 	.word	0x00000008
.L_171:


//--------------------- .nv.info._Z29inf_dist_bound_forward_kernelILb0EEvPKfS1_S1_iiiiiPfS2_ --------------------------
	.section	.nv.info._Z29inf_dist_bound_forward_kernelILb0EEvPKfS1_S1_iiiiiPfS2_,"",@"SHT_CUDA_INFO"
	.sectionflags	@""
	.align	4


	//----- nvinfo : EIATTR_CUDA_API_VERSION
	.align		4
        /*0000*/ 	.byte	0x04, 0x37
        /*0002*/ 	.short	(.L_173 - .L_172)
.L_172:
        /*0004*/ 	.word	0x00000082


	//----- nvinfo : EIATTR_KPARAM_INFO
	.align		4
.L_173:
        /*0008*/ 	.byte	0x04, 0x17
        /*000a*/ 	.short	(.L_175 - .L_174)
.L_174:
        /*000c*/ 	.word	0x00000000
        /*0010*/ 	.short	0x0009
        /*0012*/ 	.short	0x0038
        /*0014*/ 	.byte	0x00, 0xf5, 0x21, 0x00


	//----- nvinfo : EIATTR_KPARAM_INFO
	.align		4
.L_175:
        /*0018*/ 	.byte	0x04, 0x17
        /*001a*/ 	.short	(.L_177 - .L_176)
.L_176:
        /*001c*/ 	.word	0x00000000
        /*0020*/ 	.short	0x0008
        /*0022*/ 	.short	0x0030
        /*0024*/ 	.byte	0x00, 0xf5, 0x21, 0x00


	//----- nvinfo : EIATTR_KPARAM_INFO
	.align		4
.L_177:
        /*0028*/ 	.byte	0x04, 0x17
        /*002a*/ 	.short	(.L_179 - .L_178)
.L_178:
        /*002c*/ 	.word	0x00000000
        /*0030*/ 	.short	0x0007
        /*0032*/ 	.short	0x0028
        /*0034*/ 	.byte	0x00, 0xf0, 0x11, 0x00


	//----- nvinfo : EIATTR_KPARAM_INFO
	.align		4
.L_179:
        /*0038*/ 	.byte	0x04, 0x17
        /*003a*/ 	.short	(.L_181 - .L_180)
.L_180:
        /*003c*/ 	.word	0x00000000
        /*0040*/ 	.short	0x0006
        /*0042*/ 	.short	0x0024
        /*0044*/ 	.byte	0x00, 0xf0, 0x11, 0x00


	//----- nvinfo : EIATTR_KPARAM_INFO
	.align		4
.L_181:
        /*0048*/ 	.byte	0x04, 0x17
        /*004a*/ 	.short	(.L_183 - .L_182)
.L_182:
        /*004c*/ 	.word	0x00000000
        /*0050*/ 	.short	0x0005
        /*0052*/ 	.short	0x0020
        /*0054*/ 	.byte	0x00, 0xf0, 0x11, 0x00


	//----- nvinfo : EIATTR_KPARAM_INFO
	.align		4
.L_183:
        /*0058*/ 	.byte	0x04, 0x17
        /*005a*/ 	.short	(.L_185 - .L_184)
.L_184:
        /*005c*/ 	.word	0x00000000
        /*0060*/ 	.short	0x0004
        /*0062*/ 	.short	0x001c
        /*0064*/ 	.byte	0x00, 0xf0, 0x11, 0x00


	//----- nvinfo : EIATTR_KPARAM_INFO
	.align		4
.L_185:
        /*0068*/ 	.byte	0x04, 0x17
        /*006a*/ 	.short	(.L_187 - .L_186)
.L_186:
        /*006c*/ 	.word	0x00000000
        /*0070*/ 	.short	0x0003
        /*0072*/ 	.short	0x0018
        /*0074*/ 	.byte	0x00, 0xf0, 0x11, 0x00


	//----- nvinfo : EIATTR_KPARAM_INFO
	.align		4
.L_187:
        /*0078*/ 	.byte	0x04, 0x17
        /*007a*/ 	.short	(.L_189 - .L_188)
.L_188:
        /*007c*/ 	.word	0x00000000
        /*0080*/ 	.short	0x0002
        /*0082*/ 	.short	0x0010
        /*0084*/ 	.byte	0x00, 0xf5, 0x21, 0x00


	//----- nvinfo : EIATTR_KPARAM_INFO
	.align		4
.L_189:
        /*0088*/ 	.byte	0x04, 0x17
        /*008a*/ 	.short	(.L_191 - .L_190)
.L_190:
        /*008c*/ 	.word	0x00000000
        /*0090*/ 	.short	0x0001
        /*0092*/ 	.short	0x0008
        /*0094*/ 	.byte	0x00, 0xf5, 0x21, 0x00


	//----- nvinfo : EIATTR_KPARAM_INFO
	.align		4
.L_191:
        /*0098*/ 	.byte	0x04, 0x17
        /*009a*/ 	.short	(.L_193 - .L_192)
.L_192:
        /*009c*/ 	.word	0x00000000
        /*00a0*/ 	.short	0x0000
        /*00a2*/ 	.short	0x0000
        /*00a4*/ 	.byte	0x00, 0xf5, 0x21, 0x00


	//----- nvinfo : EIATTR_SPARSE_MMA_MASK
	.align		4
.L_193:
        /*00a8*/ 	.byte	0x03, 0x50
        /*00aa*/ 	.short	0x0000


	//----- nvinfo : EIATTR_MAXREG_COUNT
	.align		4
        /*00ac*/ 	.byte	0x03, 0x1b
        /*00ae*/ 	.short	0x00ff


	//----- nvinfo : EIATTR_NUM_BARRIERS
	.align		4
        /*00b0*/ 	.byte	0x02, 0x4c
        /*00b2*/ 	.byte	0x01
	.zero		1


	//----- nvinfo : EIATTR_MERCURY_ISA_VERSION
	.align		4
        /*00b4*/ 	.byte	0x03, 0x5f
        /*00b6*/ 	.short	0x0101


	//----- nvinfo : EIATTR_UNUSED_LOAD_BYTE_OFFSET
	.align		4
        /*00b8*/ 	.byte	0x04, 0x44
        /*00ba*/ 	.short	(.L_195 - .L_194)


	//   ....[0]....
.L_194:
        /*00bc*/ 	.word	0x00001a60
        /*00c0*/ 	.word	0x00000fff


	//   ....[1]....
        /*00c4*/ 	.word	0x00001a90
        /*00c8*/ 	.word	0x00000fff


	//----- nvinfo : EIATTR_VRC_CTA_INIT_COUNT
	.align		4
.L_195:
        /*00cc*/ 	.byte	0x02, 0x4a
	.zero		1
	.zero		1


	//----- nvinfo : EIATTR_EXIT_INSTR_OFFSETS
	.align		4
        /*00d0*/ 	.byte	0x04, 0x1c
        /*00d2*/ 	.short	(.L_197 - .L_196)


	//   ....[0]....
.L_196:
        /*00d4*/ 	.word	0x00001cd0


	//   ....[1]....
        /*00d8*/ 	.word	0x00001d90


	//----- nvinfo : EIATTR_CBANK_PARAM_SIZE
	.align		4
.L_197:
        /*00dc*/ 	.byte	0x03, 0x19
        /*00de*/ 	.short	0x0040


	//----- nvinfo : EIATTR_PARAM_CBANK
	.align		4
        /*00e0*/ 	.byte	0x04, 0x0a
        /*00e2*/ 	.short	(.L_199 - .L_198)
	.align		4
.L_198:
        /*00e4*/ 	.word	index@(.nv.constant0._Z29inf_dist_bound_forward_kernelILb0EEvPKfS1_S1_iiiiiPfS2_)
        /*00e8*/ 	.short	0x0380
        /*00ea*/ 	.short	0x0040


	//----- nvinfo : EIATTR_SW_WAR
	.align		4
.L_199:
        /*00ec*/ 	.byte	0x04, 0x36
        /*00ee*/ 	.short	(.L_201 - .L_200)
.L_200:
        /*00f0*/ 	.word	0x00000008
.L_201:


//--------------------- .nv.info._Z23inf_dist_forward_kernelILb1EEvPKfS1_iiiiiPfPi --------------------------
	.section	.nv.info._Z23inf_dist_forward_kernelILb1EEvPKfS1_iiiiiPfPi,"",@"SHT_CUDA_INFO"
	.sectionflags	@""
	.align	4


	//----- nvinfo : EIATTR_CUDA_API_VERSION
	.align		4
        /*0000*/ 	.byte	0x04, 0x37
        /*0002*/ 	.short	(.L_203 - .L_202)
.L_202:
        /*0004*/ 	.word	0x00000082


	//----- nvinfo : EIATTR_KPARAM_INFO
	.align		4
.L_203:
        /*0008*/ 	.byte	0x04, 0x17
        /*000a*/ 	.short	(.L_205 - .L_204)
.L_204:
        /*000c*/ 	.word	0x00000000
        /*0010*/ 	.short	0x0008
        /*0012*/ 	.short	0x0030
        /*0014*/ 	.byte	0x00, 0xf5, 0x21, 0x00


	//----- nvinfo : EIATTR_KPARAM_INFO
	.align		4
.L_205:
        /*0018*/ 	.byte	0x04, 0x17
        /*001a*/ 	.short	(.L_207 - .L_206)
.L_206:
        /*001c*/ 	.word	0x00000000
        /*0020*/ 	.short	0x0007
        /*0022*/ 	.short	0x0028
        /*0024*/ 	.byte	0x00, 0xf5, 0x21, 0x00


	//----- nvinfo : EIATTR_KPARAM_INFO
	.align		4
.L_207:
        /*0028*/ 	.byte	0x04, 0x17
        /*002a*/ 	.short	(.L_209 - .L_208)
.L_208:
        /*002c*/ 	.word	0x00000000
        /*0030*/ 	.short	0x0006
        /*0032*/ 	.short	0x0020
        /*0034*/ 	.byte	0x00, 0xf0, 0x11, 0x00


	//----- nvinfo : EIATTR_KPARAM_INFO
	.align		4
.L_209:
        /*0038*/ 	.byte	0x04, 0x17
        /*003a*/ 	.short	(.L_211 - .L_210)
.L_210:
        /*003c*/ 	.word	0x00000000
        /*0040*/ 	.short	0x0005
        /*0042*/ 	.short	0x001c
        /*0044*/ 	.byte	0x00, 0xf0, 0x11, 0x00


	//----- nvinfo : EIATTR_KPARAM_INFO
	.align		4
.L_211:
        /*0048*/ 	.byte	0x04, 0x17
        /*004a*/ 	.short	(.L_213 - .L_212)
.L_212:
        /*004c*/ 	.word	0x00000000
        /*0050*/ 	.short	0x0004
        /*0052*/ 	.short	0x0018
        /*0054*/ 	.byte	0x00, 0xf0, 0x11, 0x00


	//----- nvinfo : EIATTR_KPARAM_INFO
	.align		4
.L_213:
        /*0058*/ 	.byte	0x04, 0x17
        /*005a*/ 	.short	(.L_215 - .L_214)
.L_214:
        /*005c*/ 	.word	0x00000000
        /*0060*/ 	.short	0x0003
        /*0062*/ 	.short	0x0014
        /*0064*/ 	.byte	0x00, 0xf0, 0x11, 0x00


	//----- nvinfo : EIATTR_KPARAM_INFO
	.align		4
.L_215:
        /*0068*/ 	.byte	0x04, 0x17
        /*006a*/ 	.short	(.L_217 - .L_216)
.L_216:
        /*006c*/ 	.word	0x00000000
        /*0070*/ 	.short	0x0002
        /*0072*/ 	.short	0x0010
        /*0074*/ 	.byte	0x00, 0xf0, 0x11, 0x00


	//----- nvinfo : EIATTR_KPARAM_INFO
	.align		4
.L_217:
        /*0078*/ 	.byte	0x04, 0x17
        /*007a*/ 	.short	(.L_219 - .L_218)
.L_218:
        /*007c*/ 	.word	0x00000000
        /*0080*/ 	.short	0x0001
        /*0082*/ 	.short	0x0008
        /*0084*/ 	.byte	0x00, 0xf5, 0x21, 0x00


	//----- nvinfo : EIATTR_KPARAM_INFO
	.align		4
.L_219:
        /*0088*/ 	.byte	0x04, 0x17
        /*008a*/ 	.short	(.L_221 - .L_220)
.L_220:
        /*008c*/ 	.word	0x00000000
        /*0090*/ 	.short	0x0000
        /*0092*/ 	.short	0x0000
        /*0094*/ 	.byte	0x00, 0xf5, 0x21, 0x00


	//----- nvinfo : EIATTR_SPARSE_MMA_MASK
	.align		4
.L_221:
        /*0098*/ 	.byte	0x03, 0x50
        /*009a*/ 	.short	0x0000


	//----- nvinfo : EIATTR_MAXREG_COUNT
	.align		4
        /*009c*/ 	.byte	0x03, 0x1b
        /*009e*/ 	.short	0x00ff


	//----- nvinfo : EIATTR_NUM_BARRIERS
	.align		4
        /*00a0*/ 	.byte	0x02, 0x4c
        /*00a2*/ 	.byte	0x01
	.zero		1


	//----- nvinfo : EIATTR_MERCURY_ISA_VERSION
	.align		4
        /*00a4*/ 	.byte	0x03, 0x5f
        /*00a6*/ 	.short	0x0101


	//----- nvinfo : EIATTR_VRC_CTA_INIT_COUNT
	.align		4
        /*00a8*/ 	.byte	0x02, 0x4a
	.zero		1
	.zero		1


	//----- nvinfo : EIATTR_EXIT_INSTR_OFFSETS
	.align		4
        /*00ac*/ 	.byte	0x04, 0x1c
        /*00ae*/ 	.short	(.L_223 - .L_222)


	//   ....[0]....
.L_222:
        /*00b0*/ 	.word	0x00001a80


	//   ....[1]....
        /*00b4*/ 	.word	0x00001b40


	//----- nvinfo : EIATTR_CBANK_PARAM_SIZE
	.align		4
.L_223:
        /*00b8*/ 	.byte	0x03, 0x19
        /*00ba*/ 	.short	0x0038


	//----- nvinfo : EIATTR_PARAM_CBANK
	.align		4
        /*00bc*/ 	.byte	0x04, 0x0a
        /*00be*/ 	.short	(.L_225 - .L_224)
	.align		4
.L_224:
        /*00c0*/ 	.word	index@(.nv.constant0._Z23inf_dist_forward_kernelILb1EEvPKfS1_iiiiiPfPi)
        /*00c4*/ 	.short	0x0380
        /*00c6*/ 	.short	0x0038


	//----- nvinfo : EIATTR_SW_WAR
	.align		4
.L_225:
        /*00c8*/ 	.byte	0x04, 0x36
        /*00ca*/ 	.short	(.L_227 - .L_226)
.L_226:
        /*00cc*/ 	.word	0x00000008
.L_227:


//--------------------- .nv.info._Z23inf_dist_forward_kernelILb0EEvPKfS1_iiiiiPfPi --------------------------
	.section	.nv.info._Z23inf_dist_forward_kernelILb0EEvPKfS1_iiiiiPfPi,"",@"SHT_CUDA_INFO"
	.sectionflags	@""
	.align	4


	//----- nvinfo : EIATTR_CUDA_API_VERSION
	.align		4
        /*0000*/ 	.byte	0x04, 0x37
        /*0002*/ 	.short	(.L_229 - .L_228)
.L_228:
        /*0004*/ 	.word	0x00000082


	//----- nvinfo : EIATTR_KPARAM_INFO
	.align		4
.L_229:
        /*0008*/ 	.byte	0x04, 0x17
        /*000a*/ 	.short	(.L_231 - .L_230)
.L_230:
        /*000c*/ 	.word	0x00000000
        /*0010*/ 	.short	0x0008
        /*0012*/ 	.short	0x0030
        /*0014*/ 	.byte	0x00, 0xf5, 0x21, 0x00


	//----- nvinfo : EIATTR_KPARAM_INFO
	.align		4
.L_231:
        /*0018*/ 	.byte	0x04, 0x17
        /*001a*/ 	.short	(.L_233 - .L_232)
.L_232:
        /*001c*/ 	.word	0x00000000
        /*0020*/ 	.short	0x0007
        /*0022*/ 	.short	0x0028
        /*0024*/ 	.byte	0x00, 0xf5, 0x21, 0x00


	//----- nvinfo : EIATTR_KPARAM_INFO
	.align		4
.L_233:
        /*0028*/ 	.byte	0x04, 0x17
        /*002a*/ 	.short	(.L_235 - .L_234)
.L_234:
        /*002c*/ 	.word	0x00000000
        /*0030*/ 	.short	0x0006
        /*0032*/ 	.short	0x0020
        /*0034*/ 	.byte	0x00, 0xf0, 0x11, 0x00


	//----- nvinfo : EIATTR_KPARAM_INFO
	.align		4
.L_235:
        /*0038*/ 	.byte	0x04, 0x17
        /*003a*/ 	.short	(.L_237 - .L_236)
.L_236:
        /*003c*/ 	.word	0x00000000
        /*0040*/ 	.short	0x0005
        /*0042*/ 	.short	0x001c
        /*0044*/ 	.byte	0x00, 0xf0, 0x11, 0x00


	//----- nvinfo : EIATTR_KPARAM_INFO
	.align		4
.L_237:
        /*0048*/ 	.byte	0x04, 0x17
        /*004a*/ 	.short	(.L_239 - .L_238)
.L_238:
        /*004c*/ 	.word	0x00000000
        /*0050*/ 	.short	0x0004
        /*0052*/ 	.short	0x0018
        /*0054*/ 	.byte	0x00, 0xf0, 0x11, 0x00


	//----- nvinfo : EIATTR_KPARAM_INFO
	.align		4
.L_239:
        /*0058*/ 	.byte	0x04, 0x17
        /*005a*/ 	.short	(.L_241 - .L_240)
.L_240:
        /*005c*/ 	.word	0x00000000
        /*0060*/ 	.short	0x0003
        /*0062*/ 	.short	0x0014
        /*0064*/ 	.byte	0x00, 0xf0, 0x11, 0x00


	//----- nvinfo : EIATTR_KPARAM_INFO
	.align		4
.L_241:
        /*0068*/ 	.byte	0x04, 0x17
        /*006a*/ 	.short	(.L_243 - .L_242)
.L_242:
        /*006c*/ 	.word	0x00000000
        /*0070*/ 	.short	0x0002
        /*0072*/ 	.short	0x0010
        /*0074*/ 	.byte	0x00, 0xf0, 0x11, 0x00


	//----- nvinfo : EIATTR_KPARAM_INFO
	.align		4
.L_243:
        /*0078*/ 	.byte	0x04, 0x17
        /*007a*/ 	.short	(.L_245 - .L_244)
.L_244:
        /*007c*/ 	.word	0x00000000
        /*0080*/ 	.short	0x0001
        /*0082*/ 	.short	0x0008
        /*0084*/ 	.byte	0x00, 0xf5, 0x21, 0x00


	//----- nvinfo : EIATTR_KPARAM_INFO
	.align		4
.L_245:
        /*0088*/ 	.byte	0x04, 0x17
        /*008a*/ 	.short	(.L_247 - .L_246)
.L_246:
        /*008c*/ 	.word	0x00000000
        /*0090*/ 	.short	0x0000
        /*0092*/ 	.short	0x0000
        /*0094*/ 	.byte	0x00, 0xf5, 0x21, 0x00


	//----- nvinfo : EIATTR_SPARSE_MMA_MASK
	.align		4
.L_247:
        /*0098*/ 	.byte	0x03, 0x50
        /*009a*/ 	.short	0x0000


	//----- nvinfo : EIATTR_MAXREG_COUNT
	.align		4
        /*009c*/ 	.byte	0x03, 0x1b
        /*009e*/ 	.short	0x00ff


	//----- nvinfo : EIATTR_NUM_BARRIERS
	.align		4
        /*00a0*/ 	.byte	0x02, 0x4c
        /*00a2*/ 	.byte	0x01
	.zero		1


	//----- nvinfo : EIATTR_MERCURY_ISA_VERSION
	.align		4
        /*00a4*/ 	.byte	0x03, 0x5f
        /*00a6*/ 	.short	0x0101


	//----- nvinfo : EIATTR_UNUSED_LOAD_BYTE_OFFSET
	.align		4
        /*00a8*/ 	.byte	0x04, 0x44
        /*00aa*/ 	.short	(.L_249 - .L_248)


	//   ....[0]....
.L_248:
        /*00ac*/ 	.word	0x000016f0
        /*00b0*/ 	.word	0x00000fff


	//----- nvinfo : EIATTR_VRC_CTA_INIT_COUNT
	.align		4
.L_249:
        /*00b4*/ 	.byte	0x02, 0x4a
	.zero		1
	.zero		1


	//----- nvinfo : EIATTR_EXIT_INSTR_OFFSETS
	.align		4
        /*00b8*/ 	.byte	0x04, 0x1c
        /*00ba*/ 	.short	(.L_251 - .L_250)


	//   ....[0]....
.L_250:
        /*00bc*/ 	.word	0x000018f0


	//   ....[1]....
        /*00c0*/ 	.word	0x000019b0


	//----- nvinfo : EIATTR_CBANK_PARAM_SIZE
	.align		4
.L_251:
        /*00c4*/ 	.byte	0x03, 0x19
        /*00c6*/ 	.short	0x0038


	//----- nvinfo : EIATTR_PARAM_CBANK
	.align		4
        /*00c8*/ 	.byte	0x04, 0x0a
        /*00ca*/ 	.short	(.L_253 - .L_252)
	.align		4
.L_252:
        /*00cc*/ 	.word	index@(.nv.constant0._Z23inf_dist_forward_kernelILb0EEvPKfS1_iiiiiPfPi)
        /*00d0*/ 	.short	0x0380
        /*00d2*/ 	.short	0x0038


	//----- nvinfo : EIATTR_SW_WAR
	.align		4
.L_253:
        /*00d4*/ 	.byte	0x04, 0x36
        /*00d6*/ 	.short	(.L_255 - .L_254)
.L_254:
        /*00d8*/ 	.word	0x00000008
.L_255:


//--------------------- .nv.callgraph             --------------------------
	.section	.nv.callgraph,"",@"SHT_CUDA_CALLGRAPH"
	.align	4
	.sectionentsize	8
	.align		4
        /*0000*/ 	.word	0x00000000
	.align		4
        /*0004*/ 	.word	0xffffffff
	.align		4
        /*0008*/ 	.word	0x00000000
	.align		4
        /*000c*/ 	.word	0xfffffffe
	.align		4
        /*0010*/ 	.word	0x00000000
	.align		4
        /*0014*/ 	.word	0xfffffffd
	.align		4
        /*0018*/ 	.word	0x00000000
	.align		4
        /*001c*/ 	.word	0xfffffffc


//--------------------- .text._Z31inf_dist_backward_weight_kernelILb1EEvPKfPKiiiiiiPf --------------------------
	.section	.text._Z31inf_dist_backward_weight_kernelILb1EEvPKfPKiiiiiiPf,"ax",@progbits
	.align	128
        .global         _Z31inf_dist_backward_weight_kernelILb1EEvPKfPKiiiiiiPf
        .type           _Z31inf_dist_backward_weight_kernelILb1EEvPKfPKiiiiiiPf,@function
        .size           _Z31inf_dist_backward_weight_kernelILb1EEvPKfPKiiiiiiPf,(.L_x_20 - _Z31inf_dist_backward_weight_kernelILb1EEvPKfPKiiiiiiPf)
        .other          _Z31inf_dist_backward_weight_kernelILb1EEvPKfPKiiiiiiPf,@"STO_CUDA_ENTRY STV_DEFAULT"
_Z31inf_dist_backward_weight_kernelILb1EEvPKfPKiiiiiiPf:
.text._Z31inf_dist_backward_weight_kernelILb1EEvPKfPKiiiiiiPf:
[----:B------:R-:W-:Y:S08]  /*0000*/  LDC R1, c[0x0][0x37c] ;  /* 0x0000df00ff017b82 */ /* 0x000ff00000000800 */
[----:B------:R-:W0:Y:S01]  /*0010*/  LDC R0, c[0x0][0x39c] ;  /* 0x0000e700ff007b82 */ /* 0x000e220000000800 */
[----:B------:R-:W1:Y:S01]  /*0020*/  S2R R5, SR_CTAID.Y ;  /* 0x0000000000057919 */ /* 0x000e620000002600 */
[----:B------:R-:W2:Y:S01]  /*0030*/  LDCU.64 UR6, c[0x0][0x390] ;  /* 0x00007200ff0677ac */ /* 0x000ea20008000a00 */
[----:B------:R-:W1:Y:S01]  /*0040*/  S2R R6, SR_TID.X ;  /* 0x0000000000067919 */ /* 0x000e620000002100 */
[----:B0-----:R-:W-:-:S04]  /*0050*/  IABS R9, R0 ;  /* 0x0000000000097213 */ /* 0x001fc80000000000 */
[----:B------:R-:W0:Y:S01]  /*0060*/  I2F.RP R4, R9 ;  /* 0x0000000900047306 */ /* 0x000e220000209400 */
[----:B-1----:R-:W-:-:S07]  /*0070*/  IMAD R5, R5, 0x10, R6 ;  /* 0x0000001005057824 */ /* 0x002fce00078e0206 */
[----:B0-----:R-:W0:Y:S02]  /*0080*/  MUFU.RCP R4, R4 ;  /* 0x0000000400047308 */ /* 0x001e240000001000 */
[----:B0-----:R-:W-:Y:S01]  /*0090*/  VIADD R2, R4, 0xffffffe ;  /* 0x0ffffffe04027836 */ /* 0x001fe20000000000 */
[----:B------:R-:W-:-:S05]  /*00a0*/  IABS R4, R5 ;  /* 0x0000000500047213 */ /* 0x000fca0000000000 */
[----:B------:R0:W1:Y:S02]  /*00b0*/  F2I.FTZ.U32.TRUNC.NTZ R3, R2 ;  /* 0x0000000200037305 */ /* 0x000064000021f000 */
[----:B0-----:R-:W-:Y:S02]  /*00c0*/  HFMA2 R2, -RZ, RZ, 0, 0 ;  /* 0x00000000ff027431 */ /* 0x001fe400000001ff */
[----:B-1----:R-:W-:-:S04]  /*00d0*/  IMAD.MOV R8, RZ, RZ, -R3 ;  /* 0x000000ffff087224 */ /* 0x002fc800078e0a03 */
[----:B------:R-:W-:Y:S02]  /*00e0*/  IMAD R7, R8, R9, RZ ;  /* 0x0000000908077224 */ /* 0x000fe400078e02ff */
[----:B------:R-:W0:Y:S02]  /*00f0*/  S2R R8, SR_CTAID.X ;  /* 0x0000000000087919 */ /* 0x000e240000002500 */
[----:B------:R-:W-:Y:S01]  /*0100*/  IMAD.HI.U32 R3, R3, R7, R2 ;  /* 0x0000000703037227 */ /* 0x000fe200078e0002 */
[----:B------:R-:W-:Y:S01]  /*0110*/  LOP3.LUT R2, R5, R0, RZ, 0x3c, !PT ;  /* 0x0000000005027212 */ /* 0x000fe200078e3cff */
[----:B------:R-:W0:Y:S03]  /*0120*/  S2R R7, SR_TID.Y ;  /* 0x0000000000077919 */ /* 0x000e260000002200 */
[----:B------:R-:W-:Y:S01]  /*0130*/  ISETP.GE.AND P0, PT, R2, RZ, PT ;  /* 0x000000ff0200720c */ /* 0x000fe20003f06270 */
[----:B------:R-:W-:-:S04]  /*0140*/  IMAD.HI.U32 R3, R3, R4, RZ ;  /* 0x0000000403037227 */ /* 0x000fc800078e00ff */
[----:B------:R-:W-:-:S04]  /*0150*/  IMAD.MOV R6, RZ, RZ, -R3 ;  /* 0x000000ffff067224 */ /* 0x000fc800078e0a03 */
[----:B------:R-:W-:Y:S01]  /*0160*/  IMAD R4, R9, R6, R4 ;  /* 0x0000000609047224 */ /* 0x000fe200078e0204 */
[----:B------:R-:W-:-:S04]  /*0170*/  LOP3.LUT R6, RZ, R0, RZ, 0x33, !PT ;  /* 0x00000000ff067212 */ /* 0x000fc800078e33ff */
[----:B------:R-:W-:-:S13]  /*0180*/  ISETP.GT.U32.AND P2, PT, R9, R4, PT ;  /* 0x000000040900720c */ /* 0x000fda0003f44070 */
[----:B------:R-:W-:Y:S01]  /*0190*/  @!P2 IMAD.IADD R4, R4, 0x1, -R9 ;  /* 0x000000010404a824 */ /* 0x000fe200078e0a09 */
[----:B------:R-:W-:Y:S02]  /*01a0*/  @!P2 IADD3 R3, PT, PT, R3, 0x1, RZ ;  /* 0x000000010303a810 */ /* 0x000fe40007ffe0ff */
[----:B0-----:R-:W-:Y:S02]  /*01b0*/  LEA R8, R8, R7, 0x4 ;  /* 0x0000000708087211 */ /* 0x001fe400078e20ff */
[----:B------:R-:W-:-:S13]  /*01c0*/  ISETP.GE.U32.AND P1, PT, R4, R9, PT ;  /* 0x000000090400720c */ /* 0x000fda0003f26070 */
[----:B------:R-:W-:Y:S01]  /*01d0*/  @P1 VIADD R3, R3, 0x1 ;  /* 0x0000000103031836 */ /* 0x000fe20000000000 */
[----:B------:R-:W-:-:S03]  /*01e0*/  ISETP.NE.AND P1, PT, R0, RZ, PT ;  /* 0x000000ff0000720c */ /* 0x000fc60003f25270 */
[----:B------:R-:W-:-:S05]  /*01f0*/  @!P0 IMAD.MOV R3, RZ, RZ, -R3 ;  /* 0x000000ffff038224 */ /* 0x000fca00078e0a03 */
[----:B------:R-:W-:-:S04]  /*0200*/  SEL R10, R6, R3, !P1 ;  /* 0x00000003060a7207 */ /* 0x000fc80004800000 */
[----:B--2---:R-:W-:-:S04]  /*0210*/  ISETP.GE.AND P0, PT, R10, UR6, PT ;  /* 0x000000060a007c0c */ /* 0x004fc8000bf06270 */
[----:B------:R-:W-:-:S13]  /*0220*/  ISETP.GE.OR P0, PT, R8, UR7, P0 ;  /* 0x0000000708007c0c */ /* 0x000fda0008706670 */
[----:B------:R-:W-:Y:S05]  /*0230*/  @P0 EXIT ;  /* 0x000000000000094d */ /* 0x000fea0003800000 */
[----:B------:R-:W0:Y:S01]  /*0240*/  S2R R11, SR_CTAID.Z ;  /* 0x00000000000b7919 */ /* 0x000e220000002700 */
[----:B------:R-:W0:Y:S01]  /*0250*/  LDCU UR6, c[0x0][0x3a0] ;  /* 0x00007400ff0677ac */ /* 0x000e220008000800 */
[----:B------:R-:W-:Y:S01]  /*0260*/  ISETP.GE.AND P2, PT, R5, RZ, PT ;  /* 0x000000ff0500720c */ /* 0x000fe20003f46270 */
[----:B------:R-:W1:Y:S01]  /*0270*/  LDC.64 R2, c[0x0][0x388] ;  /* 0x0000e200ff027b82 */ /* 0x000e620000000a00 */
[----:B------:R-:W-:Y:S01]  /*0280*/  IMAD.IADD R5, R4, 0x1, -R9 ;  /* 0x0000000104057824 */ /* 0x000fe200078e0a09 */
[-C--:B------:R-:W-:Y:S01]  /*0290*/  ISETP.GT.U32.AND P0, PT, R9, R4.reuse, PT ;  /* 0x000000040900720c */ /* 0x080fe20003f04070 */
[----:B------:R-:W2:Y:S03]  /*02a0*/  LDCU.64 UR4, c[0x0][0x358] ;  /* 0x00006b00ff0477ac */ /* 0x000ea60008000a00 */
[----:B------:R-:W-:Y:S02]  /*02b0*/  SEL R9, R5, R4, !P0 ;  /* 0x0000000405097207 */ /* 0x000fe40004000000 */
[----:B------:R-:W3:Y:S04]  /*02c0*/  LDC.64 R4, c[0x0][0x380] ;  /* 0x0000e000ff047b82 */ /* 0x000ee80000000a00 */
[----:B------:R-:W-:-:S04]  /*02d0*/  @!P2 IADD3 R9, PT, PT, -R9, RZ, RZ ;  /* 0x000000ff0909a210 */ /* 0x000fc80007ffe1ff */
[----:B------:R-:W-:Y:S01]  /*02e0*/  SEL R9, R6, R9, !P1 ;  /* 0x0000000906097207 */ /* 0x000fe20004800000 */
[----:B0-----:R-:W-:Y:S01]  /*02f0*/  IMAD R7, R10, UR6, R11 ;  /* 0x000000060a077c24 */ /* 0x001fe2000f8e020b */
[----:B------:R-:W0:Y:S03]  /*0300*/  LDCU UR6, c[0x0][0x398] ;  /* 0x00007300ff0677ac */ /* 0x000e260008000800 */
[----:B------:R-:W-:-:S04]  /*0310*/  IMAD R7, R7, UR7, R8 ;  /* 0x0000000707077c24 */ /* 0x000fc8000f8e0208 */
[----:B------:R-:W-:Y:S02]  /*0320*/  IMAD R9, R7, R0, R9 ;  /* 0x0000000007097224 */ /* 0x000fe400078e0209 */
[----:B------:R-:W4:Y:S02]  /*0330*/  LDC.64 R6, c[0x0][0x3a8] ;  /* 0x0000ea00ff067b82 */ /* 0x000f240000000a00 */
[----:B-1----:R-:W-:-:S06]  /*0340*/  IMAD.WIDE.U32 R2, R9, 0x4, R2 ;  /* 0x0000000409027825 */ /* 0x002fcc00078e0002 */
[----:B--2---:R-:W2:Y:S01]  /*0350*/  LDG.E.CONSTANT R2, desc[UR4][R2.64] ;  /* 0x0000000402027981 */ /* 0x004ea2000c1e9900 */
[----:B---3--:R-:W-:-:S06]  /*0360*/  IMAD.WIDE.U32 R4, R9, 0x4, R4 ;  /* 0x0000000409047825 */ /* 0x008fcc00078e0004 */
[----:B------:R-:W3:Y:S01]  /*0370*/  LDG.E.CONSTANT R4, desc[UR4][R4.64] ;  /* 0x0000000404047981 */ /* 0x000ee2000c1e9900 */
[----:B------:R-:W-:Y:S01]  /*0380*/  IMAD R9, R11, UR7, R8 ;  /* 0x000000070b097c24 */ /* 0x000fe2000f8e0208 */
[C---:B--2---:R-:W-:Y:S02]  /*0390*/  LOP3.LUT R0, R2.reuse, 0x7fffffff, RZ, 0xc0, !PT ;  /* 0x7fffffff02007812 */ /* 0x044fe400078ec0ff */
[----:B------:R-:W-:-:S03]  /*03a0*/  ISETP.GE.AND P0, PT, R2, RZ, PT ;  /* 0x000000ff0200720c */ /* 0x000fc60003f06270 */
[----:B0-----:R-:W-:Y:S01]  /*03b0*/  IMAD R9, R9, UR6, R0 ;  /* 0x0000000609097c24 */ /* 0x001fe2000f8e0200 */
[----:B---3--:R-:W-:-:S03]  /*03c0*/  FSEL R11, R4, -R4, !P0 ;  /* 0x80000004040b7208 */ /* 0x008fc60004000000 */
[----:B----4-:R-:W-:-:S05]  /*03d0*/  IMAD.WIDE.U32 R6, R9, 0x4, R6 ;  /* 0x0000000409067825 */ /* 0x010fca00078e0006 */
[----:B------:R-:W-:Y:S01]  /*03e0*/  REDG.E.ADD.F32.FTZ.RN.STRONG.GPU desc[UR4][R6.64], R11 ;  /* 0x0000000b060079a6 */ /* 0x000fe2000c12f304 */
[----:B------:R-:W-:Y:S05]  /*03f0*/  EXIT ;  /* 0x000000000000794d */ /* 0x000fea0003800000 */
.L_x_0:
[----:B------:R-:W-:-:S00]  /*0400*/  BRA `(.L_x_0) ;  /* 0xfffffffc00fc7947 */ /* 0x000fc0000383ffff */
[----:B------:R-:W-:-:S00]  /*0410*/  NOP ;  /* 0x0000000000007918 */ /* 0x000fc00000000000 */
        /* <DEDUP_REMOVED lines=14> */
.L_x_20:


//--------------------- .text._Z31inf_dist_backward_weight_kernelILb0EEvPKfPKiiiiiiPf --------------------------
	.section	.text._Z31inf_dist_backward_weight_kernelILb0EEvPKfPKiiiiiiPf,"ax",@progbits
	.align	128
        .global         _Z31inf_dist_backward_weight_kernelILb0EEvPKfPKiiiiiiPf
        .type           _Z31inf_dist_backward_weight_kernelILb0EEvPKfPKiiiiiiPf,@function
        .size           _Z31inf_dist_backward_weight_kernelILb0EEvPKfPKiiiiiiPf,(.L_x_21 - _Z31inf_dist_backward_weight_kernelILb0EEvPKfPKiiiiiiPf)
        .other          _Z31inf_dist_backward_weight_kernelILb0EEvPKfPKiiiiiiPf,@"STO_CUDA_ENTRY STV_DEFAULT"
_Z31inf_dist_backward_weight_kernelILb0EEvPKfPKiiiiiiPf:
.text._Z31inf_dist_backward_weight_kernelILb0EEvPKfPKiiiiiiPf:
[----:B------:R-:W-:Y:S08]  /*0000*/  LDC R1, c[0x0][0x37c] ;  /* 0x0000df00ff017b82 */ /* 0x000ff00000000800 */
[----:B------:R-:W0:Y:S01]  /*0010*/  LDC R0, c[0x0][0x39c] ;  /* 0x0000e700ff007b82 */ /* 0x000e220000000800 */
[----:B------:R-:W1:Y:S01]  /*0020*/  S2R R5, SR_CTAID.Y ;  /* 0x0000000000057919 */ /* 0x000e620000002600 */
[----:B------:R-:W2:Y:S01]  /*0030*/  LDCU.64 UR6, c[0x0][0x390] ;  /* 0x00007200ff0677ac */ /* 0x000ea20008000a00 */
[----:B------:R-:W1:Y:S01]  /*0040*/  S2R R6, SR_TID.Y ;  /* 0x0000000000067919 */ /* 0x000e620000002200 */
        /* <DEDUP_REMOVED lines=13> */
[----:B------:R-:W0:Y:S03]  /*0120*/  S2R R7, SR_TID.X ;  /* 0x0000000000077919 */ /* 0x000e260000002100 */
        /* <DEDUP_REMOVED lines=45> */
.L_x_1:
        /* <DEDUP_REMOVED lines=16> */
.L_x_21:


//--------------------- .text._Z30inf_dist_backward_input_kernelILb1EEvPKfPKiiiiiiPf --------------------------
	.section	.text._Z30inf_dist_backward_input_kernelILb1EEvPKfPKiiiiiiPf,"ax",@progbits
	.align	128
        .global         _Z30inf_dist_backward_input_kernelILb1EEvPKfPKiiiiiiPf
        .type           _Z30inf_dist_backward_input_kernelILb1EEvPKfPKiiiiiiPf,@function
        .size           _Z30inf_dist_backward_input_kernelILb1EEvPKfPKiiiiiiPf,(.L_x_22 - _Z30inf_dist_backward_input_kernelILb1EEvPKfPKiiiiiiPf)
        .other          _Z30inf_dist_backward_input_kernelILb1EEvPKfPKiiiiiiPf,@"STO_CUDA_ENTRY STV_DEFAULT"
_Z30inf_dist_backward_input_kernelILb1EEvPKfPKiiiiiiPf:
.text._Z30inf_dist_backward_input_kernelILb1EEvPKfPKiiiiiiPf:
        /* <DEDUP_REMOVED lines=14> */
[----:B------:R-:W-:-:S04]  /*00e0*/  IMAD R7, R8, R9, RZ ;  /* 0x0000000908077224 */ /* 0x000fc800078e02ff */
[----:B------:R-:W-:Y:S02]  /*00f0*/  IMAD.HI.U32 R3, R3, R7, R2 ;  /* 0x0000000703037227 */ /* 0x000fe400078e0002 */
[----:B------:R-:W0:Y:S04]  /*0100*/  S2R R7, SR_CTAID.X ;  /* 0x0000000000077919 */ /* 0x000e280000002500 */
[----:B------:R-:W-:Y:S01]  /*0110*/  IMAD.HI.U32 R3, R3, R4, RZ ;  /* 0x0000000403037227 */ /* 0x000fe200078e00ff */
[----:B------:R-:W0:Y:S03]  /*0120*/  S2R R2, SR_TID.Y ;  /* 0x0000000000027919 */ /* 0x000e260000002200 */
[----:B------:R-:W-:-:S04]  /*0130*/  IMAD.MOV R6, RZ, RZ, -R3 ;  /* 0x000000ffff067224 */ /* 0x000fc800078e0a03 */
[----:B------:R-:W-:Y:S01]  /*0140*/  IMAD R4, R9, R6, R4 ;  /* 0x0000000609047224 */ /* 0x000fe200078e0204 */
[----:B------:R-:W-:-:S04]  /*0150*/  LOP3.LUT R6, R5, R0, RZ, 0x3c, !PT ;  /* 0x0000000005067212 */ /* 0x000fc800078e3cff */
[----:B------:R-:W-:Y:S02]  /*0160*/  ISETP.GT.U32.AND P2, PT, R9, R4, PT ;  /* 0x000000040900720c */ /* 0x000fe40003f44070 */
[----:B------:R-:W-:Y:S02]  /*0170*/  ISETP.GE.AND P0, PT, R6, RZ, PT ;  /* 0x000000ff0600720c */ /* 0x000fe40003f06270 */
[----:B------:R-:W-:-:S09]  /*0180*/  LOP3.LUT R6, RZ, R0, RZ, 0x33, !PT ;  /* 0x00000000ff067212 */ /* 0x000fd200078e33ff */
[----:B------:R-:W-:Y:S01]  /*0190*/  @!P2 IMAD.IADD R4, R4, 0x1, -R9 ;  /* 0x000000010404a824 */ /* 0x000fe200078e0a09 */
[----:B------:R-:W-:-:S04]  /*01a0*/  @!P2 IADD3 R3, PT, PT, R3, 0x1, RZ ;  /* 0x000000010303a810 */ /* 0x000fc80007ffe0ff */
[----:B------:R-:W-:Y:S02]  /*01b0*/  ISETP.GE.U32.AND P1, PT, R4, R9, PT ;  /* 0x000000090400720c */ /* 0x000fe40003f26070 */
[----:B0-----:R-:W-:-:S11]  /*01c0*/  LEA R7, R7, R2, 0x4 ;  /* 0x0000000207077211 */ /* 0x001fd600078e20ff */
[----:B------:R-:W-:Y:S01]  /*01d0*/  @P1 VIADD R3, R3, 0x1 ;  /* 0x0000000103031836 */ /* 0x000fe20000000000 */
[----:B------:R-:W-:-:S03]  /*01e0*/  ISETP.NE.AND P1, PT, R0, RZ, PT ;  /* 0x000000ff0000720c */ /* 0x000fc60003f25270 */
[----:B------:R-:W-:-:S05]  /*01f0*/  @!P0 IMAD.MOV R3, RZ, RZ, -R3 ;  /* 0x000000ffff038224 */ /* 0x000fca00078e0a03 */
[----:B------:R-:W-:-:S04]  /*0200*/  SEL R11, R6, R3, !P1 ;  /* 0x00000003060b7207 */ /* 0x000fc80004800000 */
[----:B--2---:R-:W-:-:S04]  /*0210*/  ISETP.GE.AND P0, PT, R11, UR6, PT ;  /* 0x000000060b007c0c */ /* 0x004fc8000bf06270 */
[----:B------:R-:W-:-:S13]  /*0220*/  ISETP.GE.OR P0, PT, R7, UR7, P0 ;  /* 0x0000000707007c0c */ /* 0x000fda0008706670 */
[----:B------:R-:W-:Y:S05]  /*0230*/  @P0 EXIT ;  /* 0x000000000000094d */ /* 0x000fea0003800000 */
[----:B------:R-:W0:Y:S01]  /*0240*/  S2UR UR4, SR_CTAID.Z ;  /* 0x00000000000479c3 */ /* 0x000e220000002700 */
[----:B------:R-:W-:Y:S01]  /*0250*/  ISETP.GE.AND P2, PT, R5, RZ, PT ;  /* 0x000000ff0500720c */ /* 0x000fe20003f46270 */
[----:B------:R-:W-:Y:S01]  /*0260*/  IMAD.IADD R5, R4, 0x1, -R9 ;  /* 0x0000000104057824 */ /* 0x000fe200078e0a09 */
[-C--:B------:R-:W-:Y:S01]  /*0270*/  ISETP.GT.U32.AND P0, PT, R9, R4.reuse, PT ;  /* 0x000000040900720c */ /* 0x080fe20003f04070 */
[----:B------:R-:W1:Y:S03]  /*0280*/  LDCU UR6, c[0x0][0x398] ;  /* 0x00007300ff0677ac */ /* 0x000e660008000800 */
[----:B------:R-:W-:Y:S01]  /*0290*/  SEL R9, R5, R4, !P0 ;  /* 0x0000000405097207 */ /* 0x000fe20004000000 */
[----:B------:R-:W0:Y:S06]  /*02a0*/  LDC R8, c[0x0][0x3a0] ;  /* 0x0000e800ff087b82 */ /* 0x000e2c0000000800 */
[----:B------:R-:W-:-:S02]  /*02b0*/  @!P2 IADD3 R9, PT, PT, -R9, RZ, RZ ;  /* 0x000000ff0909a210 */ /* 0x000fc40007ffe1ff */
[----:B------:R-:W2:Y:S02]  /*02c0*/  LDC.64 R2, c[0x0][0x388] ;  /* 0x0000e200ff027b82 */ /* 0x000ea40000000a00 */
[----:B------:R-:W-:-:S06]  /*02d0*/  SEL R9, R6, R9, !P1 ;  /* 0x0000000906097207 */ /* 0x000fcc0004800000 */
[----:B------:R-:W3:Y:S01]  /*02e0*/  LDC.64 R4, c[0x0][0x380] ;  /* 0x0000e000ff047b82 */ /* 0x000ee20000000a00 */
[----:B0-----:R-:W-:Y:S01]  /*02f0*/  IMAD R8, R11, R8, UR4 ;  /* 0x000000040b087e24 */ /* 0x001fe2000f8e0208 */
[----:B------:R-:W0:Y:S03]  /*0300*/  LDCU.64 UR4, c[0x0][0x358] ;  /* 0x00006b00ff0477ac */ /* 0x000e260008000a00 */
[----:B------:R-:W-:-:S04]  /*0310*/  IMAD R7, R8, UR7, R7 ;  /* 0x0000000708077c24 */ /* 0x000fc8000f8e0207 */
[----:B------:R-:W-:-:S04]  /*0320*/  IMAD R7, R7, R0, R9 ;  /* 0x0000000007077224 */ /* 0x000fc800078e0209 */
[----:B--2---:R-:W-:-:S06]  /*0330*/  IMAD.WIDE.U32 R2, R7, 0x4, R2 ;  /* 0x0000000407027825 */ /* 0x004fcc00078e0002 */
[----:B0-----:R-:W2:Y:S01]  /*0340*/  LDG.E.CONSTANT R2, desc[UR4][R2.64] ;  /* 0x0000000402027981 */ /* 0x001ea2000c1e9900 */
[----:B---3--:R-:W-:Y:S02]  /*0350*/  IMAD.WIDE.U32 R4, R7, 0x4, R4 ;  /* 0x0000000407047825 */ /* 0x008fe400078e0004 */
[----:B------:R-:W0:Y:S04]  /*0360*/  LDC.64 R6, c[0x0][0x3a8] ;  /* 0x0000ea00ff067b82 */ /* 0x000e280000000a00 */
[----:B------:R-:W3:Y:S01]  /*0370*/  LDG.E.CONSTANT R4, desc[UR4][R4.64] ;  /* 0x0000000404047981 */ /* 0x000ee2000c1e9900 */
[C---:B--2---:R-:W-:Y:S02]  /*0380*/  LOP3.LUT R11, R2.reuse, 0x7fffffff, RZ, 0xc0, !PT ;  /* 0x7fffffff020b7812 */ /* 0x044fe400078ec0ff */
[----:B------:R-:W-:-:S03]  /*0390*/  ISETP.GE.AND P0, PT, R2, RZ, PT ;  /* 0x000000ff0200720c */ /* 0x000fc60003f06270 */
[----:B-1----:R-:W-:-:S04]  /*03a0*/  IMAD R11, R8, UR6, R11 ;  /* 0x00000006080b7c24 */ /* 0x002fc8000f8e020b */
[----:B------:R-:W-:Y:S01]  /*03b0*/  IMAD R11, R11, R0, R9 ;  /* 0x000000000b0b7224 */ /* 0x000fe200078e0209 */
[----:B---3--:R-:W-:-:S03]  /*03c0*/  FSEL R9, -R4, R4, !P0 ;  /* 0x0000000404097208 */ /* 0x008fc60004000100 */
[----:B0-----:R-:W-:-:S05]  /*03d0*/  IMAD.WIDE.U32 R6, R11, 0x4, R6 ;  /* 0x000000040b067825 */ /* 0x001fca00078e0006 */
[----:B------:R-:W-:Y:S01]  /*03e0*/  REDG.E.ADD.F32.FTZ.RN.STRONG.GPU desc[UR4][R6.64], R9 ;  /* 0x00000009060079a6 */ /* 0x000fe2000c12f304 */
[----:B------:R-:W-:Y:S05]  /*03f0*/  EXIT ;  /* 0x000000000000794d */ /* 0x000fea0003800000 */
.L_x_2:
        /* <DEDUP_REMOVED lines=16> */
.L_x_22:


//--------------------- .text._Z30inf_dist_backward_input_kernelILb0EEvPKfPKiiiiiiPf --------------------------
	.section	.text._Z30inf_dist_backward_input_kernelILb0EEvPKfPKiiiiiiPf,"ax",@progbits
	.align	128
        .global         _Z30inf_dist_backward_input_kernelILb0EEvPKfPKiiiiiiPf
        .type           _Z30inf_dist_backward_input_kernelILb0EEvPKfPKiiiiiiPf,@function
        .size           _Z30inf_dist_backward_input_kernelILb0EEvPKfPKiiiiiiPf,(.L_x_23 - _Z30inf_dist_backward_input_kernelILb0EEvPKfPKiiiiiiPf)
        .other          _Z30inf_dist_backward_input_kernelILb0EEvPKfPKiiiiiiPf,@"STO_CUDA_ENTRY STV_DEFAULT"
_Z30inf_dist_backward_input_kernelILb0EEvPKfPKiiiiiiPf:
.text._Z30inf_dist_backward_input_kernelILb0EEvPKfPKiiiiiiPf:
        /* <DEDUP_REMOVED lines=18> */
[----:B------:R-:W0:Y:S03]  /*0120*/  S2R R2, SR_TID.X ;  /* 0x0000000000027919 */ /* 0x000e260000002100 */
        /* <DEDUP_REMOVED lines=45> */
.L_x_3:
        /* <DEDUP_REMOVED lines=16> */
.L_x_23:


//--------------------- .text._Z29inf_dist_bound_forward_kernelILb1EEvPKfS1_S1_iiiiiPfS2_ --------------------------
	.section	.text._Z29inf_dist_bound_forward_kernelILb1EEvPKfS1_S1_iiiiiPfS2_,"ax",@progbits
	.align	128
        .global         _Z29inf_dist_bound_forward_kernelILb1EEvPKfS1_S1_iiiiiPfS2_
        .type           _Z29inf_dist_bound_forward_kernelILb1EEvPKfS1_S1_iiiiiPfS2_,@function
        .size           _Z29inf_dist_bound_forward_kernelILb1EEvPKfS1_S1_iiiiiPfS2_,(.L_x_24 - _Z29inf_dist_bound_forward_kernelILb1EEvPKfS1_S1_iiiiiPfS2_)
        .other          _Z29inf_dist_bound_forward_kernelILb1EEvPKfS1_S1_iiiiiPfS2_,@"STO_CUDA_ENTRY STV_DEFAULT"
_Z29inf_dist_bound_forward_kernelILb1EEvPKfS1_S1_iiiiiPfS2_:
.text._Z29inf_dist_bound_forward_kernelILb1EEvPKfS1_S1_iiiiiPfS2_:
[----:B------:R-:W-:Y:S01]  /*0000*/  LDC R1, c[0x0][0x37c] ;  /* 0x0000df00ff017b82 */ /* 0x000fe20000000800 */
[----:B------:R-:W0:Y:S01]  /*0010*/  LDCU UR4, c[0x0][0x3a4] ;  /* 0x00007480ff0477ac */ /* 0x000e220008000800 */
[----:B------:R-:W1:Y:S06]  /*0020*/  S2R R5, SR_CTAID.Y ;  /* 0x0000000000057919 */ /* 0x000e6c0000002600 */
[----:B------:R-:W2:Y:S01]  /*0030*/  S2UR UR7, SR_CgaCtaId ;  /* 0x00000000000779c3 */ /* 0x000ea20000008800 */
[----:B------:R-:W-:Y:S01]  /*0040*/  CS2R R14, SRZ ;  /* 0x00000000000e7805 */ /* 0x000fe2000001ff00 */
[----:B------:R-:W3:Y:S01]  /*0050*/  LDCU UR9, c[0x0][0x3a0] ;  /* 0x00007400ff0977ac */ /* 0x000ee20008000800 */
[----:B------:R-:W1:Y:S01]  /*0060*/  S2R R20, SR_TID.X ;  /* 0x0000000000147919 */ /* 0x000e620000002100 */
[----:B------:R-:W-:Y:S01]  /*0070*/  UMOV UR5, 0x400 ;  /* 0x0000040000057882 */ /* 0x000fe20000000000 */
[----:B------:R-:W4:Y:S01]  /*0080*/  S2R R21, SR_TID.Y ;  /* 0x0000000000157919 */ /* 0x000f220000002200 */
[----:B------:R-:W-:Y:S01]  /*0090*/  UIADD3 UR6, UPT, UPT, UR5, 0x400, URZ ;  /* 0x0000040005067890 */ /* 0x000fe2000fffe0ff */
[----:B------:R-:W1:Y:S01]  /*00a0*/  LDCU.64 UR10, c[0x0][0x358] ;  /* 0x00006b00ff0a77ac */ /* 0x000e620008000a00 */
[----:B------:R-:W5:Y:S01]  /*00b0*/  S2R R16, SR_CTAID.X ;  /* 0x0000000000107919 */ /* 0x000f620000002500 */
[----:B0-----:R-:W-:Y:S01]  /*00c0*/  IMAD.U32 R9, RZ, RZ, UR4 ;  /* 0x00000004ff097e24 */ /* 0x001fe2000f8e00ff */
[----:B------:R-:W-:Y:S01]  /*00d0*/  UMOV UR4, URZ ;  /* 0x000000ff00047c82 */ /* 0x000fe20008000000 */
[----:B---3--:R-:W-:-:S03]  /*00e0*/  IMAD.U32 R8, RZ, RZ, UR9 ;  /* 0x00000009ff087e24 */ /* 0x008fc6000f8e00ff */
[----:B------:R-:W-:Y:S01]  /*00f0*/  IABS R7, R9 ;  /* 0x0000000900077213 */ /* 0x000fe20000000000 */
[----:B--2---:R-:W-:-:S03]  /*0100*/  ULEA UR8, UR7, UR5, 0x18 ;  /* 0x0000000507087291 */ /* 0x004fc6000f8ec0ff */
[----:B------:R-:W0:Y:S01]  /*0110*/  I2F.RP R4, R7 ;  /* 0x0000000700047306 */ /* 0x000e220000209400 */
[----:B------:R-:W-:Y:S02]  /*0120*/  UIADD3 UR5, UPT, UPT, UR5, 0x800, URZ ;  /* 0x0000080005057890 */ /* 0x000fe4000fffe0ff */
[----:B------:R-:W-:Y:S02]  /*0130*/  ULEA UR6, UR7, UR6, 0x18 ;  /* 0x0000000607067291 */ /* 0x000fe4000f8ec0ff */
[----:B------:R-:W-:Y:S01]  /*0140*/  ULEA UR5, UR7, UR5, 0x18 ;  /* 0x0000000507057291 */ /* 0x000fe2000f8ec0ff */
[----:B-1----:R-:W-:Y:S01]  /*0150*/  IMAD R0, R5, 0x10, R20 ;  /* 0x0000001005007824 */ /* 0x002fe200078e0214 */
[C---:B------:R-:W-:Y:S02]  /*0160*/  LEA R10, R20.reuse, UR8, 0x2 ;  /* 0x00000008140a7c11 */ /* 0x040fe4000f8e10ff */
[----:B------:R-:W-:Y:S01]  /*0170*/  LEA R12, R20, UR6, 0x2 ;  /* 0x00000006140c7c11 */ /* 0x000fe2000f8e10ff */
[----:B0-----:R-:W0:Y:S01]  /*0180*/  MUFU.RCP R4, R4 ;  /* 0x0000000400047308 */ /* 0x001e220000001000 */
[C---:B----4-:R-:W-:Y:S01]  /*0190*/  LEA R13, R21.reuse, UR5, 0x2 ;  /* 0x00000005150d7c11 */ /* 0x050fe2000f8e10ff */
[----:B------:R-:W-:-:S02]  /*01a0*/  IMAD R17, R21, 0x40, R10 ;  /* 0x0000004015117824 */ /* 0x000fc400078e020a */
[----:B-----5:R-:W-:Y:S02]  /*01b0*/  IMAD R16, R16, 0x10, R21 ;  /* 0x0000001010107824 */ /* 0x020fe400078e0215 */
[----:B------:R-:W-:Y:S02]  /*01c0*/  IMAD R19, R21, 0x40, R12 ;  /* 0x0000004015137824 */ /* 0x000fe400078e020c */
[----:B------:R-:W-:Y:S02]  /*01d0*/  IMAD R18, R20, 0x48, R13 ;  /* 0x0000004814127824 */ /* 0x000fe400078e020d */
[----:B0-----:R-:W-:Y:S01]  /*01e0*/  VIADD R2, R4, 0xffffffe ;  /* 0x0ffffffe04027836 */ /* 0x001fe20000000000 */
[----:B------:R-:W-:-:S03]  /*01f0*/  IABS R4, R0 ;  /* 0x0000000000047213 */ /* 0x000fc60000000000 */
[----:B------:R0:W1:Y:S02]  /*0200*/  F2I.FTZ.U32.TRUNC.NTZ R3, R2 ;  /* 0x0000000200037305 */ /* 0x000064000021f000 */
[----:B0-----:R-:W-:Y:S02]  /*0210*/  IMAD.MOV.U32 R2, RZ, RZ, RZ ;  /* 0x000000ffff027224 */ /* 0x001fe400078e00ff */
[----:B-1----:R-:W-:-:S04]  /*0220*/  IMAD.MOV R6, RZ, RZ, -R3 ;  /* 0x000000ffff067224 */ /* 0x002fc800078e0a03 */
[----:B------:R-:W-:-:S04]  /*0230*/  IMAD R5, R6, R7, RZ ;  /* 0x0000000706057224 */ /* 0x000fc800078e02ff */
[----:B------:R-:W-:-:S06]  /*0240*/  IMAD.HI.U32 R3, R3, R5, R2 ;  /* 0x0000000503037227 */ /* 0x000fcc00078e0002 */
[----:B------:R-:W-:-:S04]  /*0250*/  IMAD.HI.U32 R11, R3, R4, RZ ;  /* 0x00000004030b7227 */ /* 0x000fc800078e00ff */
[----:B------:R-:W-:-:S04]  /*0260*/  IMAD.MOV R3, RZ, RZ, -R11 ;  /* 0x000000ffff037224 */ /* 0x000fc800078e0a0b */
[----:B------:R-:W-:-:S05]  /*0270*/  IMAD R2, R7, R3, R4 ;  /* 0x0000000307027224 */ /* 0x000fca00078e0204 */
[----:B------:R-:W-:-:S13]  /*0280*/  ISETP.GT.U32.AND P1, PT, R7, R2, PT ;  /* 0x000000020700720c */ /* 0x000fda0003f24070 */
[----:B------:R-:W-:Y:S02]  /*0290*/  @!P1 IMAD.IADD R2, R2, 0x1, -R7 ;  /* 0x0000000102029824 */ /* 0x000fe400078e0a07 */
[----:B------:R-:W-:Y:S01]  /*02a0*/  @!P1 VIADD R11, R11, 0x1 ;  /* 0x000000010b0b9836 */ /* 0x000fe20000000000 */
[----:B------:R-:W-:Y:S02]  /*02b0*/  ISETP.NE.AND P1, PT, R9, RZ, PT ;  /* 0x000000ff0900720c */ /* 0x000fe40003f25270 */
[----:B------:R-:W-:Y:S02]  /*02c0*/  ISETP.GE.U32.AND P0, PT, R2, R7, PT ;  /* 0x000000070200720c */ /* 0x000fe40003f06070 */
[----:B------:R-:W-:-:S04]  /*02d0*/  LOP3.LUT R2, R0, R9, RZ, 0x3c, !PT ;  /* 0x0000000900027212 */ /* 0x000fc800078e3cff */
[----:B------:R-:W-:-:S07]  /*02e0*/  ISETP.GE.AND P2, PT, R2, RZ, PT ;  /* 0x000000ff0200720c */ /* 0x000fce0003f46270 */
[----:B------:R-:W-:Y:S01]  /*02f0*/  @P0 VIADD R11, R11, 0x1 ;  /* 0x000000010b0b0836 */ /* 0x000fe20000000000 */
[----:B------:R-:W-:-:S05]  /*0300*/  ISETP.GE.AND P0, PT, R8, 0x10, PT ;  /* 0x000000100800780c */ /* 0x000fca0003f06270 */
[----:B------:R-:W-:Y:S01]  /*0310*/  @!P2 IMAD.MOV R11, RZ, RZ, -R11 ;  /* 0x000000ffff0ba224 */ /* 0x000fe200078e0a0b */
[----:B------:R-:W-:-:S05]  /*0320*/  @!P1 LOP3.LUT R11, RZ, R9, RZ, 0x33, !PT ;  /* 0x00000009ff0b9212 */ /* 0x000fca00078e33ff */
[----:B------:R-:W-:-:S04]  /*0330*/  IMAD.MOV R2, RZ, RZ, -R11 ;  /* 0x000000ffff027224 */ /* 0x000fc800078e0a0b */
[----:B------:R-:W-:Y:S01]  /*0340*/  IMAD R0, R9, R2, R0 ;  /* 0x0000000209007224 */ /* 0x000fe200078e0200 */
[----:B------:R-:W-:Y:S06]  /*0350*/  @!P0 BRA `(.L_x_4) ;  /* 0x0000000c00508947 */ /* 0x000fec0003800000 */
[----:B------:R-:W0:Y:S01]  /*0360*/  S2UR UR4, SR_CTAID.Z ;  /* 0x00000000000479c3 */ /* 0x000e220000002700 */
[----:B------:R-:W-:Y:S01]  /*0370*/  CS2R R14, SRZ ;  /* 0x00000000000e7805 */ /* 0x000fe2000001ff00 */
[----:B------:R-:W1:Y:S06]  /*0380*/  LDCU UR5, c[0x0][0x39c] ;  /* 0x00007380ff0577ac */ /* 0x000e6c0008000800 */
[----:B------:R-:W0:Y:S08]  /*0390*/  LDC R6, c[0x0][0x3a8] ;  /* 0x0000ea00ff067b82 */ /* 0x000e300000000800 */
[----:B------:R-:W2:Y:S08]  /*03a0*/  LDC.64 R4, c[0x0][0x398] ;  /* 0x0000e600ff047b82 */ /* 0x000eb00000000a00 */
[----:B------:R-:W3:Y:S01]  /*03b0*/  LDC.64 R2, c[0x0][0x3a0] ;  /* 0x0000e800ff027b82 */ /* 0x000ee20000000a00 */
[----:B0-----:R-:W-:-:S04]  /*03c0*/  IMAD R6, R11, R6, UR4 ;  /* 0x000000040b067e24 */ /* 0x001fc8000f8e0206 */
[----:B------:R-:W-:Y:S02]  /*03d0*/  IMAD R6, R6, R8, R21 ;  /* 0x0000000806067224 */ /* 0x000fe400078e0215 */
[----:B--2---:R-:W-:Y:S01]  /*03e0*/  IMAD R5, R5, UR4, R16 ;  /* 0x0000000405057c24 */ /* 0x004fe2000f8e0210 */
[----:B------:R-:W-:Y:S01]  /*03f0*/  ISETP.GE.AND P0, PT, R11, R4, PT ;  /* 0x000000040b00720c */ /* 0x000fe20003f06270 */
[----:B------:R-:W-:Y:S01]  /*0400*/  IMAD R23, R6, R9, R0 ;  /* 0x0000000906177224 */ /* 0x000fe200078e0200 */
[----:B------:R-:W-:Y:S01]  /*0410*/  UMOV UR4, URZ ;  /* 0x000000ff00047c82 */ /* 0x000fe20008000000 */
[----:B-1----:R-:W-:-:S10]  /*0420*/  IMAD R25, R5, R8, R20 ;  /* 0x0000000805197224 */ /* 0x002fd400078e0214 */
.L_x_5:
[----:B------:R-:W-:Y:S01]  /*0430*/  ISETP.GE.AND P1, PT, R16, UR5, PT ;  /* 0x0000000510007c0c */ /* 0x000fe2000bf26270 */
[----:B------:R-:W0:Y:S08]  /*0440*/  LDC.64 R6, c[0x0][0x380] ;  /* 0x0000e000ff067b82 */ /* 0x000e300000000a00 */
[----:B------:R-:W1:Y:S08]  /*0450*/  LDC.64 R8, c[0x0][0x388] ;  /* 0x0000e200ff087b82 */ /* 0x000e700000000a00 */
[----:B------:R-:W2:Y:S01]  /*0460*/  @!P1 LDC.64 R4, c[0x0][0x390] ;  /* 0x0000e400ff049b82 */ /* 0x000ea20000000a00 */
[----:B0-----:R-:W-:-:S06]  /*0470*/  @!P0 IMAD.WIDE.U32 R6, R23, 0x4, R6 ;  /* 0x0000000417068825 */ /* 0x001fcc00078e0006 */
[----:B------:R-:W4:Y:S01]  /*0480*/  @!P0 LDG.E.CONSTANT R6, desc[UR10][R6.64] ;  /* 0x0000000a06068981 */ /* 0x000f22000c1e9900 */
[----:B-1----:R-:W-:-:S05]  /*0490*/  @!P0 IMAD.WIDE.U32 R8, R23, 0x4, R8 ;  /* 0x0000000417088825 */ /* 0x002fca00078e0008 */
[----:B------:R-:W5:Y:S01]  /*04a0*/  @!P0 LDG.E.CONSTANT R22, desc[UR10][R8.64] ;  /* 0x0000000a08168981 */ /* 0x000f62000c1e9900 */
[----:B--2---:R-:W-:-:S06]  /*04b0*/  @!P1 IMAD.WIDE.U32 R4, R25, 0x4, R4 ;  /* 0x0000000419049825 */ /* 0x004fcc00078e0004 */
[----:B------:R-:W2:Y:S04]  /*04c0*/  @!P1 LDG.E.CONSTANT R5, desc[UR10][R4.64] ;  /* 0x0000000a04059981 */ /* 0x000ea8000c1e9900 */
[----:B----4-:R-:W-:Y:S04]  /*04d0*/  @!P0 STS [R17], R6 ;  /* 0x0000000611008388 */ /* 0x010fe80000000800 */
[----:B-----5:R-:W-:Y:S04]  /*04e0*/  @!P0 STS [R19], R22 ;  /* 0x0000001613008388 */ /* 0x020fe80000000800 */
[----:B--2---:R-:W-:Y:S01]  /*04f0*/  @!P1 STS [R18], R5 ;  /* 0x0000000512009388 */ /* 0x004fe20000000800 */
[----:B------:R-:W-:Y:S06]  /*0500*/  BAR.SYNC.DEFER_BLOCKING 0x0 ;  /* 0x0000000000007b1d */ /* 0x000fec0000010000 */
[----:B------:R-:W-:Y:S04]  /*0510*/  LDS R26, [R10] ;  /* 0x000000000a1a7984 */ /* 0x000fe80000000800 */
[----:B------:R-:W0:Y:S04]  /*0520*/  LDS R27, [R13] ;  /* 0x000000000d1b7984 */ /* 0x000e280000000800 */
[----:B------:R-:W1:Y:S04]  /*0530*/  LDS R28, [R12] ;  /* 0x000000000c1c7984 */ /* 0x000e680000000800 */
[----:B------:R-:W-:Y:S04]  /*0540*/  LDS R24, [R10+0x40] ;  /* 0x000040000a187984 */ /* 0x000fe80000000800 */
[----:B------:R-:W2:Y:S04]  /*0550*/  LDS R7, [R13+0x48] ;  /* 0x000048000d077984 */ /* 0x000ea80000000800 */
[----:B------:R-:W4:Y:S04]  /*0560*/  LDS R8, [R12+0x40] ;  /* 0x000040000c087984 */ /* 0x000f280000000800 */
[----:B------:R-:W-:Y:S04]  /*0570*/  LDS R6, [R10+0x80] ;  /* 0x000080000a067984 */ /* 0x000fe80000000800 */
[----:B------:R-:W5:Y:S04]  /*0580*/  LDS R5, [R13+0x90] ;  /* 0x000090000d057984 */ /* 0x000f680000000800 */
[----:B------:R-:W3:Y:S04]  /*0590*/  LDS R4, [R12+0x80] ;  /* 0x000080000c047984 */ /* 0x000ee80000000800 */
[----:B------:R-:W-:Y:S01]  /*05a0*/  LDS R9, [R10+0xc0] ;  /* 0x0000c0000a097984 */ /* 0x000fe20000000800 */
[CC--:B0-----:R-:W-:Y:S01]  /*05b0*/  FSETP.GEU.AND P1, PT, R26.reuse, R27.reuse, PT ;  /* 0x0000001b1a00720b */ /* 0x0c1fe20003f2e000 */
[----:B------:R-:W-:Y:S01]  /*05c0*/  FADD R26, R26, -R27 ;  /* 0x8000001b1a1a7221 */ /* 0x000fe20000000000 */
[----:B-1----:R-:W-:Y:S01]  /*05d0*/  FSETP.GT.AND P3, PT, R28, R27, PT ;  /* 0x0000001b1c00720b */ /* 0x002fe20003f64000 */
[----:B------:R-:W-:-:S05]  /*05e0*/  FADD R27, -R27, R28 ;  /* 0x0000001c1b1b7221 */ /* 0x000fca0000000100 */
[CC--:B------:R-:W-:Y:S02]  /*05f0*/  FMNMX3 R22, |R26|.reuse, |R27|.reuse, R15, !PT ;  /* 0x4000001b1a167276 */ /* 0x0c0fe4000780020f */
[----:B------:R-:W-:Y:S01]  /*0600*/  FMNMX R29, |R26|, |R27|, PT ;  /* 0x4000001b1a1d7209 */ /* 0x000fe20003800200 */
[C---:B--2---:R-:W-:Y:S01]  /*0610*/  FADD R27, R24.reuse, -R7 ;  /* 0x80000007181b7221 */ /* 0x044fe20000000000 */
[-C--:B------:R-:W-:Y:S01]  /*0620*/  FSETP.GEU.AND P2, PT, R24, R7.reuse, PT ;  /* 0x000000071800720b */ /* 0x080fe20003f4e000 */
[----:B------:R-:W0:Y:S01]  /*0630*/  LDS R15, [R13+0xd8] ;  /* 0x0000d8000d0f7984 */ /* 0x000e220000000800 */
[----:B----4-:R-:W-:Y:S01]  /*0640*/  FSETP.GT.AND P4, PT, R8, R7, PT ;  /* 0x000000070800720b */ /* 0x010fe20003f84000 */
[----:B------:R-:W-:Y:S02]  /*0650*/  FADD R24, -R7, R8 ;  /* 0x0000000807187221 */ /* 0x000fe40000000100 */
[----:B------:R-:W1:Y:S01]  /*0660*/  LDS R8, [R12+0xc0] ;  /* 0x0000c0000c087984 */ /* 0x000e620000000800 */
[----:B------:R-:W-:-:S04]  /*0670*/  FMNMX R29, R29, R14, !PT ;  /* 0x0000000e1d1d7209 */ /* 0x000fc80007800000 */
[----:B------:R-:W-:Y:S02]  /*0680*/  @!P1 FSEL R29, R29, R14, !P3 ;  /* 0x0000000e1d1d9208 */ /* 0x000fe40005800000 */
[CC--:B------:R-:W-:Y:S02]  /*0690*/  FMNMX R14, |R27|.reuse, |R24|.reuse, PT ;  /* 0x400000181b0e7209 */ /* 0x0c0fe40003800200 */
[----:B------:R-:W-:Y:S01]  /*06a0*/  FMNMX3 R22, |R27|, |R24|, R22, !PT ;  /* 0x400000181b167276 */ /* 0x000fe20007800216 */
[C---:B-----5:R-:W-:Y:S01]  /*06b0*/  FADD R27, R6.reuse, -R5 ;  /* 0x80000005061b7221 */ /* 0x060fe20000000000 */
[----:B------:R-:W-:Y:S01]  /*06c0*/  FMNMX R7, R29, R14, !PT ;  /* 0x0000000e1d077209 */ /* 0x000fe20007800000 */
[----:B---3--:R-:W-:Y:S01]  /*06d0*/  FADD R14, -R5, R4 ;  /* 0x00000004050e7221 */ /* 0x008fe20000000100 */
[-C--:B------:R-:W-:Y:S02]  /*06e0*/  FSETP.GEU.AND P1, PT, R6, R5.reuse, PT ;  /* 0x000000050600720b */ /* 0x080fe40003f2e000 */
[----:B------:R-:W-:Y:S01]  /*06f0*/  FSETP.GT.AND P3, PT, R4, R5, PT ;  /* 0x000000050400720b */ /* 0x000fe20003f64000 */
[----:B------:R-:W-:Y:S04]  /*0700*/  LDS R6, [R10+0x100] ;  /* 0x000100000a067984 */ /* 0x000fe80000000800 */
[----:B------:R-:W2:Y:S04]  /*0710*/  LDS R5, [R13+0x120] ;  /* 0x000120000d057984 */ /* 0x000ea80000000800 */
[----:B------:R-:W3:Y:S01]  /*0720*/  LDS R4, [R12+0x100] ;  /* 0x000100000c047984 */ /* 0x000ee20000000800 */
[----:B------:R-:W-:-:S02]  /*0730*/  @!P2 FSEL R7, R7, R29, !P4 ;  /* 0x0000001d0707a208 */ /* 0x000fc40006000000 */
[CC--:B------:R-:W-:Y:S02]  /*0740*/  FMNMX3 R22, |R27|.reuse, |R14|.reuse, R22, !PT ;  /* 0x4000000e1b167276 */ /* 0x0c0fe40007800216 */
[----:B------:R-:W-:Y:S02]  /*0750*/  FMNMX R24, |R27|, |R14|, PT ;  /* 0x4000000e1b187209 */ /* 0x000fe40003800200 */
[----:B------:R-:W-:Y:S01]  /*0760*/  LDS R14, [R13+0x168] ;  /* 0x000168000d0e7984 */ /* 0x000fe20000000800 */
[CC--:B0-----:R-:W-:Y:S01]  /*0770*/  FSETP.GEU.AND P2, PT, R9.reuse, R15.reuse, PT ;  /* 0x0000000f0900720b */ /* 0x0c1fe20003f4e000 */
[----:B------:R-:W-:Y:S02]  /*0780*/  FADD R27, R9, -R15 ;  /* 0x8000000f091b7221 */ /* 0x000fe40000000000 */
[----:B------:R-:W0:Y:S01]  /*0790*/  LDS R9, [R12+0x140] ;  /* 0x000140000c097984 */ /* 0x000e220000000800 */
[----:B-1----:R-:W-:Y:S01]  /*07a0*/  FSETP.GT.AND P4, PT, R8, R15, PT ;  /* 0x0000000f0800720b */ /* 0x002fe20003f84000 */
[----:B------:R-:W-:-:S02]  /*07b0*/  FADD R26, -R15, R8 ;  /* 0x000000080f1a7221 */ /* 0x000fc40000000100 */
[----:B------:R-:W1:Y:S01]  /*07c0*/  LDS R8, [R10+0x140] ;  /* 0x000140000a087984 */ /* 0x000e620000000800 */
[----:B------:R-:W-:-:S04]  /*07d0*/  FMNMX R24, R7, R24, !PT ;  /* 0x0000001807187209 */ /* 0x000fc80007800000 */
[----:B------:R-:W-:Y:S02]  /*07e0*/  @!P1 FSEL R24, R24, R7, !P3 ;  /* 0x0000000718189208 */ /* 0x000fe40005800000 */
[----:B------:R-:W-:-:S04]  /*07f0*/  FMNMX R7, |R27|, |R26|, PT ;  /* 0x4000001a1b077209 */ /* 0x000fc80003800200 */
[----:B------:R-:W-:-:S04]  /*0800*/  FMNMX R7, R24, R7, !PT ;  /* 0x0000000718077209 */ /* 0x000fc80007800000 */
[----:B------:R-:W-:Y:S02]  /*0810*/  @!P2 FSEL R7, R7, R24, !P4 ;  /* 0x000000180707a208 */ /* 0x000fe40006000000 */
[CC--:B--2---:R-:W-:Y:S01]  /*0820*/  FSETP.GEU.AND P1, PT, R6.reuse, R5.reuse, PT ;  /* 0x000000050600720b */ /* 0x0c4fe20003f2e000 */
[----:B------:R-:W-:Y:S01]  /*0830*/  FADD R15, R6, -R5 ;  /* 0x80000005060f7221 */ /* 0x000fe20000000000 */
[----:B------:R-:W-:Y:S01]  /*0840*/  FMNMX3 R22, |R27|, |R26|, R22, !PT ;  /* 0x4000001a1b167276 */ /* 0x000fe20007800216 */
[----:B------:R-:W-:Y:S01]  /*0850*/  LDS R6, [R10+0x180] ;  /* 0x000180000a067984 */ /* 0x000fe20000000800 */
[----:B---3--:R-:W-:Y:S01]  /*0860*/  FSETP.GT.AND P3, PT, R4, R5, PT ;  /* 0x000000050400720b */ /* 0x008fe20003f64000 */
[----:B------:R-:W-:Y:S02]  /*0870*/  FADD R24, -R5, R4 ;  /* 0x0000000405187221 */ /* 0x000fe40000000100 */
[----:B------:R-:W2:Y:S04]  /*0880*/  LDS R5, [R13+0x1b0] ;  /* 0x0001b0000d057984 */ /* 0x000ea80000000800 */
[----:B------:R-:W3:Y:S01]  /*0890*/  LDS R4, [R12+0x180] ;  /* 0x000180000c047984 */ /* 0x000ee20000000800 */
[----:B------:R-:W-:-:S02]  /*08a0*/  FMNMX3 R22, |R15|, |R24|, R22, !PT ;  /* 0x400000180f167276 */ /* 0x000fc40007800216 */
[----:B------:R-:W-:Y:S01]  /*08b0*/  FMNMX R24, |R15|, |R24|, PT ;  /* 0x400000180f187209 */ /* 0x000fe20003800200 */
[----:B------:R-:W-:Y:S01]  /*08c0*/  LDS R27, [R12+0x280] ;  /* 0x000280000c1b7984 */ /* 0x000fe20000000800 */
[-C--:B0-----:R-:W-:Y:S01]  /*08d0*/  FSETP.GT.AND P4, PT, R9, R14.reuse, PT ;  /* 0x0000000e0900720b */ /* 0x081fe20003f84000 */
[----:B------:R-:W-:Y:S02]  /*08e0*/  FADD R26, -R14, R9 ;  /* 0x000000090e1a7221 */ /* 0x000fe40000000100 */
[----:B------:R-:W-:Y:S01]  /*08f0*/  LDS R9, [R10+0x1c0] ;  /* 0x0001c0000a097984 */ /* 0x000fe20000000800 */
[C---:B-1----:R-:W-:Y:S01]  /*0900*/  FSETP.GEU.AND P2, PT, R8.reuse, R14, PT ;  /* 0x0000000e0800720b */ /* 0x042fe20003f4e000 */
[----:B------:R-:W-:Y:S02]  /*0910*/  FADD R15, R8, -R14 ;  /* 0x8000000e080f7221 */ /* 0x000fe40000000000 */
[----:B------:R-:W0:Y:S04]  /*0920*/  LDS R14, [R13+0x1f8] ;  /* 0x0001f8000d0e7984 */ /* 0x000e280000000800 */
[----:B------:R-:W1:Y:S01]  /*0930*/  LDS R8, [R12+0x1c0] ;  /* 0x0001c0000c087984 */ /* 0x000e620000000800 */
[----:B------:R-:W-:-:S04]  /*0940*/  FMNMX R24, R7, R24, !PT ;  /* 0x0000001807187209 */ /* 0x000fc80007800000 */
[----:B------:R-:W-:Y:S02]  /*0950*/  @!P1 FSEL R24, R24, R7, !P3 ;  /* 0x0000000718189208 */ /* 0x000fe40005800000 */
[----:B------:R-:W-:-:S04]  /*0960*/  FMNMX R7, |R15|, |R26|, PT ;  /* 0x4000001a0f077209 */ /* 0x000fc80003800200 */
[----:B------:R-:W-:Y:S02]  /*0970*/  FMNMX R7, R24, R7, !PT ;  /* 0x0000000718077209 */ /* 0x000fe40007800000 */
[----:B------:R-:W-:Y:S02]  /*0980*/  FMNMX3 R22, |R15|, |R26|, R22, !PT ;  /* 0x4000001a0f167276 */ /* 0x000fe40007800216 */
[----:B------:R-:W-:Y:S02]  /*0990*/  @!P2 FSEL R7, R7, R24, !P4 ;  /* 0x000000180707a208 */ /* 0x000fe40006000000 */
[CC--:B--2---:R-:W-:Y:S01]  /*09a0*/  FSETP.GEU.AND P1, PT, R6.reuse, R5.reuse, PT ;  /* 0x000000050600720b */ /* 0x0c4fe20003f2e000 */
[----:B------:R-:W-:Y:S02]  /*09b0*/  FADD R15, R6, -R5 ;  /* 0x80000005060f7221 */ /* 0x000fe40000000000 */
[----:B------:R-:W-:Y:S01]  /*09c0*/  LDS R6, [R10+0x200] ;  /* 0x000200000a067984 */ /* 0x000fe20000000800 */
[----:B---3--:R-:W-:Y:S01]  /*09d0*/  FSETP.GT.AND P3, PT, R4, R5, PT ;  /* 0x000000050400720b */ /* 0x008fe20003f64000 */
[----:B------:R-:W-:-:S02]  /*09e0*/  FADD R24, -R5, R4 ;  /* 0x0000000405187221 */ /* 0x000fc40000000100 */
[----:B------:R-:W2:Y:S04]  /*09f0*/  LDS R5, [R13+0x240] ;  /* 0x000240000d057984 */ /* 0x000ea80000000800 */
[----:B------:R-:W3:Y:S01]  /*0a00*/  LDS R4, [R12+0x200] ;  /* 0x000200000c047984 */ /* 0x000ee20000000800 */
[CC--:B------:R-:W-:Y:S02]  /*0a10*/  FMNMX3 R22, |R15|.reuse, |R24|.reuse, R22, !PT ;  /* 0x400000180f167276 */ /* 0x0c0fe40007800216 */
[----:B------:R-:W-:Y:S02]  /*0a20*/  FMNMX R24, |R15|, |R24|, PT ;  /* 0x400000180f187209 */ /* 0x000fe40003800200 */
[C---:B0-----:R-:W-:Y:S01]  /*0a30*/  FSETP.GEU.AND P2, PT, R9.reuse, R14, PT ;  /* 0x0000000e0900720b */ /* 0x041fe20003f4e000 */
[----:B------:R-:W-:-:S02]  /*0a40*/  FADD R15, R9, -R14 ;  /* 0x8000000e090f7221 */ /* 0x000fc40000000000 */
[----:B------:R-:W-:Y:S01]  /*0a50*/  LDS R9, [R12+0x240] ;  /* 0x000240000c097984 */ /* 0x000fe20000000800 */
[----:B-1----:R-:W-:Y:S01]  /*0a60*/  FSETP.GT.AND P4, PT, R8, R14, PT ;  /* 0x0000000e0800720b */ /* 0x002fe20003f84000 */
[----:B------:R-:W-:Y:S02]  /*0a70*/  FADD R28, -R14, R8 ;  /* 0x000000080e1c7221 */ /* 0x000fe40000000100 */
[----:B------:R-:W-:Y:S04]  /*0a80*/  LDS R8, [R10+0x240] ;  /* 0x000240000a087984 */ /* 0x000fe80000000800 */
[----:B------:R-:W0:Y:S01]  /*0a90*/  LDS R14, [R13+0x288] ;  /* 0x000288000d0e7984 */ /* 0x000e220000000800 */
[----:B------:R-:W-:-:S04]  /*0aa0*/  FMNMX R26, R7, R24, !PT ;  /* 0x00000018071a7209 */ /* 0x000fc80007800000 */
[----:B------:R-:W-:Y:S02]  /*0ab0*/  @!P1 FSEL R26, R26, R7, !P3 ;  /* 0x000000071a1a9208 */ /* 0x000fe40005800000 */
[CC--:B------:R-:W-:Y:S02]  /*0ac0*/  FMNMX R7, |R15|.reuse, |R28|.reuse, PT ;  /* 0x4000001c0f077209 */ /* 0x0c0fe40003800200 */
[----:B------:R-:W-:Y:S02]  /*0ad0*/  FMNMX3 R24, |R15|, |R28|, R22, !PT ;  /* 0x4000001c0f187276 */ /* 0x000fe40007800216 */
[----:B------:R-:W1:Y:S01]  /*0ae0*/  LDS R22, [R13+0x2d0] ;  /* 0x0002d0000d167984 */ /* 0x000e620000000800 */
[----:B------:R-:W-:-:S03]  /*0af0*/  FMNMX R7, R26, R7, !PT ;  /* 0x000000071a077209 */ /* 0x000fc60007800000 */
[----:B------:R-:W4:Y:S01]  /*0b00*/  LDS R15, [R10+0x280] ;  /* 0x000280000a0f7984 */ /* 0x000f220000000800 */
[----:B--2---:R-:W-:Y:S01]  /*0b10*/  FADD R29, R6, -R5 ;  /* 0x80000005061d7221 */ /* 0x004fe20000000000 */
[-C--:B---3--:R-:W-:Y:S01]  /*0b20*/  FSETP.GT.AND P3, PT, R4, R5.reuse, PT ;  /* 0x000000050400720b */ /* 0x088fe20003f64000 */
[----:B------:R-:W-:Y:S01]  /*0b30*/  FADD R4, -R5, R4 ;  /* 0x0000000405047221 */ /* 0x000fe20000000100 */
[----:B------:R-:W-:Y:S02]  /*0b40*/  @!P2 FSEL R7, R7, R26, !P4 ;  /* 0x0000001a0707a208 */ /* 0x000fe40006000000 */
[----:B------:R-:W-:Y:S02]  /*0b50*/  FSETP.GEU.AND P1, PT, R6, R5, PT ;  /* 0x000000050600720b */ /* 0x000fe40003f2e000 */
[CC--:B------:R-:W-:Y:S01]  /*0b60*/  FMNMX3 R24, |R29|.reuse, |R4|.reuse, R24, !PT ;  /* 0x400000041d187276 */ /* 0x0c0fe20007800218 */
[----:B------:R-:W-:Y:S01]  /*0b70*/  LDS R5, [R13+0x318] ;  /* 0x000318000d057984 */ /* 0x000fe20000000800 */
[----:B------:R-:W-:-:S03]  /*0b80*/  FMNMX R4, |R29|, |R4|, PT ;  /* 0x400000041d047209 */ /* 0x000fc60003800200 */
[----:B------:R-:W2:Y:S01]  /*0b90*/  LDS R6, [R12+0x2c0] ;  /* 0x0002c0000c067984 */ /* 0x000ea20000000800 */
[CC--:B0-----:R-:W-:Y:S01]  /*0ba0*/  FSETP.GEU.AND P2, PT, R8.reuse, R14.reuse, PT ;  /* 0x0000000e0800720b */ /* 0x0c1fe20003f4e000 */
[----:B------:R-:W-:Y:S02]  /*0bb0*/  FADD R29, R8, -R14 ;  /* 0x8000000e081d7221 */ /* 0x000fe40000000000 */
[----:B------:R-:W0:Y:S01]  /*0bc0*/  LDS R8, [R10+0x2c0] ;  /* 0x0002c0000a087984 */ /* 0x000e220000000800 */
[----:B------:R-:W-:Y:S01]  /*0bd0*/  FSETP.GT.AND P4, PT, R9, R14, PT ;  /* 0x0000000e0900720b */ /* 0x000fe20003f84000 */
[----:B------:R-:W-:Y:S01]  /*0be0*/  FADD R14, -R14, R9 ;  /* 0x000000090e0e7221 */ /* 0x000fe20000000100 */
[----:B------:R-:W-:-:S04]  /*0bf0*/  FMNMX R9, R7, R4, !PT ;  /* 0x0000000407097209 */ /* 0x000fc80007800000 */
[----:B------:R-:W-:Y:S02]  /*0c00*/  @!P1 FSEL R9, R9, R7, !P3 ;  /* 0x0000000709099208 */ /* 0x000fe40005800000 */
[----:B------:R-:W-:-:S04]  /*0c10*/  FMNMX R4, |R29|, |R14|, PT ;  /* 0x4000000e1d047209 */ /* 0x000fc80003800200 */
[----:B------:R-:W-:Y:S01]  /*0c20*/  FMNMX R4, R9, R4, !PT ;  /* 0x0000000409047209 */ /* 0x000fe20007800000 */
[----:B-1----:R-:W-:Y:S01]  /*0c30*/  FADD R26, -R22, R27 ;  /* 0x0000001b161a7221 */ /* 0x002fe20000000100 */
[----:B------:R-:W-:Y:S02]  /*0c40*/  FMNMX3 R24, |R29|, |R14|, R24, !PT ;  /* 0x4000000e1d187276 */ /* 0x000fe40007800218 */
[----:B------:R-:W-:Y:S01]  /*0c50*/  @!P2 FSEL R4, R4, R9, !P4 ;  /* 0x000000090404a208 */ /* 0x000fe20006000000 */
[----:B------:R-:W-:Y:S01]  /*0c60*/  LDS R14, [R13+0x360] ;  /* 0x000360000d0e7984 */ /* 0x000fe20000000800 */
[-C--:B------:R-:W-:Y:S01]  /*0c70*/  FSETP.GT.AND P3, PT, R27, R22.reuse, PT ;  /* 0x000000161b00720b */ /* 0x080fe20003f64000 */
[C---:B----4-:R-:W-:Y:S02]  /*0c80*/  FADD R7, R15.reuse, -R22 ;  /* 0x800000160f077221 */ /* 0x050fe40000000000 */
[----:B------:R-:W1:Y:S04]  /*0c90*/  LDS R9, [R10+0x300] ;  /* 0x000300000a097984 */ /* 0x000e680000000800 */
[----:B------:R-:W3:Y:S01]  /*0ca0*/  LDS R27, [R12+0x300] ;  /* 0x000300000c1b7984 */ /* 0x000ee20000000800 */
[----:B------:R-:W-:-:S02]  /*0cb0*/  FSETP.GEU.AND P1, PT, R15, R22, PT ;  /* 0x000000160f00720b */ /* 0x000fc40003f2e000 */
[-C--:B------:R-:W-:Y:S01]  /*0cc0*/  FMNMX3 R15, |R7|, |R26|.reuse, R24, !PT ;  /* 0x4000001a070f7276 */ /* 0x080fe20007800218 */
[----:B--2---:R-:W-:Y:S01]  /*0cd0*/  FADD R22, -R5, R6 ;  /* 0x0000000605167221 */ /* 0x004fe20000000100 */
[----:B------:R-:W-:Y:S02]  /*0ce0*/  FMNMX R29, |R7|, |R26|, PT ;  /* 0x4000001a071d7209 */ /* 0x000fe40003800200 */
[-C--:B------:R-:W-:Y:S01]  /*0cf0*/  FSETP.GT.AND P4, PT, R6, R5.reuse, PT ;  /* 0x000000050600720b */ /* 0x080fe20003f84000 */
[----:B------:R-:W-:Y:S04]  /*0d00*/  LDS R7, [R13+0x3a8] ;  /* 0x0003a8000d077984 */ /* 0x000fe80000000800 */
[----:B------:R-:W2:Y:S01]  /*0d10*/  LDS R6, [R10+0x340] ;  /* 0x000340000a067984 */ /* 0x000ea20000000800 */
[C---:B0-----:R-:W-:Y:S01]  /*0d20*/  FSETP.GEU.AND P2, PT, R8.reuse, R5, PT ;  /* 0x000000050800720b */ /* 0x041fe20003f4e000 */
[----:B------:R-:W-:-:S02]  /*0d30*/  FADD R8, R8, -R5 ;  /* 0x8000000508087221 */ /* 0x000fc40000000000 */
[----:B------:R-:W0:Y:S01]  /*0d40*/  LDS R5, [R12+0x340] ;  /* 0x000340000c057984 */ /* 0x000e220000000800 */
[----:B------:R-:W-:-:S04]  /*0d50*/  FMNMX R29, R4, R29, !PT ;  /* 0x0000001d041d7209 */ /* 0x000fc80007800000 */
[----:B------:R-:W-:Y:S02]  /*0d60*/  @!P1 FSEL R29, R29, R4, !P3 ;  /* 0x000000041d1d9208 */ /* 0x000fe40005800000 */
[----:B------:R-:W-:-:S04]  /*0d70*/  FMNMX R4, |R8|, |R22|, PT ;  /* 0x4000001608047209 */ /* 0x000fc80003800200 */
[----:B------:R-:W-:Y:S02]  /*0d80*/  FMNMX R4, R29, R4, !PT ;  /* 0x000000041d047209 */ /* 0x000fe40007800000 */
[----:B------:R-:W-:Y:S02]  /*0d90*/  FMNMX3 R15, |R8|, |R22|, R15, !PT ;  /* 0x40000016080f7276 */ /* 0x000fe4000780020f */
[----:B------:R-:W-:Y:S01]  /*0da0*/  @!P2 FSEL R4, R4, R29, !P4 ;  /* 0x0000001d0404a208 */ /* 0x000fe20006000000 */
[----:B------:R-:W-:Y:S01]  /*0db0*/  LDS R8, [R10+0x380] ;  /* 0x000380000a087984 */ /* 0x000fe20000000800 */
[CC--:B-1----:R-:W-:Y:S01]  /*0dc0*/  FSETP.GEU.AND P1, PT, R9.reuse, R14.reuse, PT ;  /* 0x0000000e0900720b */ /* 0x0c2fe20003f2e000 */
[----:B------:R-:W-:Y:S02]  /*0dd0*/  FADD R22, R9, -R14 ;  /* 0x8000000e09167221 */ /* 0x000fe40000000000 */
[----:B------:R-:W1:Y:S01]  /*0de0*/  LDS R9, [R13+0x3f0] ;  /* 0x0003f0000d097984 */ /* 0x000e620000000800 */
[----:B---3--:R-:W-:Y:S01]  /*0df0*/  FADD R29, -R14, R27 ;  /* 0x0000001b0e1d7221 */ /* 0x008fe20000000100 */
[----:B------:R-:W-:-:S02]  /*0e00*/  FSETP.GT.AND P3, PT, R27, R14, PT ;  /* 0x0000000e1b00720b */ /* 0x000fc40003f64000 */
[----:B------:R-:W3:Y:S02]  /*0e10*/  LDS R14, [R12+0x380] ;  /* 0x000380000c0e7984 */ /* 0x000ee40000000800 */
[CC--:B------:R-:W-:Y:S02]  /*0e20*/  FMNMX3 R15, |R22|.reuse, |R29|.reuse, R15, !PT ;  /* 0x4000001d160f7276 */ /* 0x0c0fe4000780020f */
[----:B------:R-:W-:Y:S02]  /*0e30*/  FMNMX R29, |R22|, |R29|, PT ;  /* 0x4000001d161d7209 */ /* 0x000fe40003800200 */
[CC--:B--2---:R-:W-:Y:S01]  /*0e40*/  FSETP.GEU.AND P2, PT, R6.reuse, R7.reuse, PT ;  /* 0x000000070600720b */ /* 0x0c4fe20003f4e000 */
[----:B------:R-:W-:Y:S02]  /*0e50*/  FADD R22, R6, -R7 ;  /* 0x8000000706167221 */ /* 0x000fe40000000000 */
[----:B------:R-:W-:Y:S01]  /*0e60*/  LDS R6, [R13+0x438] ;  /* 0x000438000d067984 */ /* 0x000fe20000000800 */
[----:B0-----:R-:W-:Y:S01]  /*0e70*/  FSETP.GT.AND P4, PT, R5, R7, PT ;  /* 0x000000070500720b */ /* 0x001fe20003f84000 */
[----:B------:R-:W-:-:S02]  /*0e80*/  FADD R27, -R7, R5 ;  /* 0x00000005071b7221 */ /* 0x000fc40000000100 */
[----:B------:R-:W0:Y:S04]  /*0e90*/  LDS R5, [R10+0x3c0] ;  /* 0x0003c0000a057984 */ /* 0x000e280000000800 */
[----:B------:R-:W2:Y:S01]  /*0ea0*/  LDS R7, [R12+0x3c0] ;  /* 0x0003c0000c077984 */ /* 0x000ea20000000800 */
[----:B------:R-:W-:-:S04]  /*0eb0*/  FMNMX R29, R4, R29, !PT ;  /* 0x0000001d041d7209 */ /* 0x000fc80007800000 */
[----:B------:R-:W-:Y:S02]  /*0ec0*/  @!P1 FSEL R29, R29, R4, !P3 ;  /* 0x000000041d1d9208 */ /* 0x000fe40005800000 */
[----:B------:R-:W-:-:S04]  /*0ed0*/  FMNMX R4, |R22|, |R27|, PT ;  /* 0x4000001b16047209 */ /* 0x000fc80003800200 */
[----:B------:R-:W-:Y:S02]  /*0ee0*/  FMNMX R4, R29, R4, !PT ;  /* 0x000000041d047209 */ /* 0x000fe40007800000 */
[----:B------:R-:W-:Y:S02]  /*0ef0*/  FMNMX3 R15, |R22|, |R27|, R15, !PT ;  /* 0x4000001b160f7276 */ /* 0x000fe4000780020f */
[----:B------:R-:W-:Y:S01]  /*0f00*/  @!P2 FSEL R4, R4, R29, !P4 ;  /* 0x0000001d0404a208 */ /* 0x000fe20006000000 */
[C---:B-1----:R-:W-:Y:S01]  /*0f10*/  FADD R22, R8.reuse, -R9 ;  /* 0x8000000908167221 */ /* 0x042fe20000000000 */
[----:B------:R-:W-:Y:S01]  /*0f20*/  BAR.SYNC.DEFER_BLOCKING 0x0 ;  /* 0x0000000000007b1d */ /* 0x000fe20000010000 */
[-C--:B------:R-:W-:Y:S01]  /*0f30*/  FSETP.GEU.AND P2, PT, R8, R9.reuse, PT ;  /* 0x000000090800720b */ /* 0x080fe20003f4e000 */
[----:B---3--:R-:W-:Y:S01]  /*0f40*/  FADD R27, -R9, R14 ;  /* 0x0000000e091b7221 */ /* 0x008fe20000000100 */
[----:B------:R-:W-:Y:S01]  /*0f50*/  FSETP.GT.AND P3, PT, R14, R9, PT ;  /* 0x000000090e00720b */ /* 0x000fe20003f64000 */
[----:B------:R-:W-:-:S03]  /*0f60*/  IMAD.MOV.U32 R8, RZ, RZ, R2 ;  /* 0x000000ffff087224 */ /* 0x000fc600078e0002 */
[CC--:B------:R-:W-:Y:S01]  /*0f70*/  FMNMX R9, |R22|.reuse, |R27|.reuse, PT ;  /* 0x4000001b16097209 */ /* 0x0c0fe20003800200 */
[----:B------:R-:W-:Y:S01]  /*0f80*/  UIADD3 UR4, UPT, UPT, UR4, 0x10, URZ ;  /* 0x0000001004047890 */ /* 0x000fe2000fffe0ff */
[----:B------:R-:W-:Y:S02]  /*0f90*/  FMNMX3 R15, |R22|, |R27|, R15, !PT ;  /* 0x4000001b160f7276 */ /* 0x000fe4000780020f */
[C---:B0-----:R-:W-:Y:S01]  /*0fa0*/  FSETP.GEU.AND P1, PT, R5.reuse, R6, PT ;  /* 0x000000060500720b */ /* 0x041fe20003f2e000 */
[----:B------:R-:W-:Y:S01]  /*0fb0*/  FADD R22, R5, -R6 ;  /* 0x8000000605167221 */ /* 0x000fe20000000000 */
[----:B------:R-:W-:Y:S02]  /*0fc0*/  FMNMX R5, R4, R9, !PT ;  /* 0x0000000904057209 */ /* 0x000fe40007800000 */
[----:B------:R-:W-:Y:S02]  /*0fd0*/  LOP3.LUT R9, R8, 0xfffffff0, RZ, 0xc0, !PT ;  /* 0xfffffff008097812 */ /* 0x000fe400078ec0ff */
[----:B------:R-:W-:-:S02]  /*0fe0*/  @!P2 FSEL R5, R5, R4, !P3 ;  /* 0x000000040505a208 */ /* 0x000fc40005800000 */
[----:B------:R-:W-:Y:S01]  /*0ff0*/  ISETP.LE.AND P3, PT, R9, UR4, PT ;  /* 0x0000000409007c0c */ /* 0x000fe2000bf63270 */
[----:B--2---:R-:W-:Y:S01]  /*1000*/  FADD R27, -R6, R7 ;  /* 0x00000007061b7221 */ /* 0x004fe20000000100 */
[----:B------:R-:W-:-:S04]  /*1010*/  FSETP.GT.AND P2, PT, R7, R6, PT ;  /* 0x000000060700720b */ /* 0x000fc80003f44000 */
[----:B------:R-:W-:Y:S01]  /*1020*/  FMNMX R14, |R22|, |R27|, PT ;  /* 0x4000001b160e7209 */ /* 0x000fe20003800200 */
[----:B------:R-:W-:-:S03]  /*1030*/  IMAD.MOV.U32 R9, RZ, RZ, R3 ;  /* 0x000000ffff097224 */ /* 0x000fc600078e0003 */
[----:B------:R-:W-:Y:S01]  /*1040*/  FMNMX R14, R5, R14, !PT ;  /* 0x0000000e050e7209 */ /* 0x000fe20007800000 */
[----:B------:R-:W-:Y:S01]  /*1050*/  IMAD R23, R9, 0x10, R23 ;  /* 0x0000001009177824 */ /* 0x000fe200078e0217 */
[----:B------:R-:W-:Y:S01]  /*1060*/  FMNMX3 R15, |R22|, |R27|, R15, !PT ;  /* 0x4000001b160f7276 */ /* 0x000fe2000780020f */
[----:B------:R-:W-:Y:S01]  /*1070*/  VIADD R25, R25, 0x10 ;  /* 0x0000001019197836 */ /* 0x000fe20000000000 */
[----:B------:R-:W-:Y:S01]  /*1080*/  @!P1 FSEL R14, R14, R5, !P2 ;  /* 0x000000050e0e9208 */ /* 0x000fe20005000000 */
[----:B------:R-:W-:Y:S06]  /*1090*/  @!P3 BRA `(.L_x_5) ;  /* 0xfffffff000e4b947 */ /* 0x000fec000383ffff */
.L_x_4:
[----:B------:R-:W-:-:S13]  /*10a0*/  LOP3.LUT P0, R22, R8, 0xf, RZ, 0xc0, !PT ;  /* 0x0000000f08167812 */ /* 0x000fda000780c0ff */
[----:B------:R-:W-:Y:S05]  /*10b0*/  @!P0 BRA `(.L_x_6) ;  /* 0x0000000c00b48947 */ /* 0x000fea0003800000 */
[----:B------:R-:W0:Y:S01]  /*10c0*/  LDCU UR5, c[0x0][0x398] ;  /* 0x00007300ff0577ac */ /* 0x000e220008000800 */
[----:B------:R-:W-:Y:S01]  /*10d0*/  VIADD R21, R21, UR4 ;  /* 0x0000000415157c36 */ /* 0x000fe20008000000 */
[----:B------:R-:W1:Y:S01]  /*10e0*/  LDC.64 R6, c[0x0][0x380] ;  /* 0x0000e000ff067b82 */ /* 0x000e620000000a00 */
[----:B------:R-:W-:Y:S01]  /*10f0*/  VIADD R23, R20, UR4 ;  /* 0x0000000414177c36 */ /* 0x000fe20008000000 */
[----:B------:R-:W2:Y:S02]  /*1100*/  LDCU UR6, c[0x0][0x39c] ;  /* 0x00007380ff0677ac */ /* 0x000ea40008000800 */
[-C--:B------:R-:W-:Y:S02]  /*1110*/  ISETP.GE.U32.AND P0, PT, R21, R8.reuse, PT ;  /* 0x000000081500720c */ /* 0x080fe40003f06070 */
[----:B------:R-:W-:Y:S02]  /*1120*/  ISETP.GE.U32.AND P1, PT, R23, R8, PT ;  /* 0x000000081700720c */ /* 0x000fe40003f26070 */
[----:B------:R-:W3:Y:S01]  /*1130*/  LDC.64 R2, c[0x0][0x388] ;  /* 0x0000e200ff027b82 */ /* 0x000ee20000000a00 */
[----:B0-----:R-:W-:-:S02]  /*1140*/  ISETP.GE.OR P0, PT, R11, UR5, P0 ;  /* 0x000000050b007c0c */ /* 0x001fc40008706670 */
[----:B--2---:R-:W-:-:S11]  /*1150*/  ISETP.GE.OR P1, PT, R16, UR6, P1 ;  /* 0x0000000610007c0c */ /* 0x004fd60008f26670 */
[----:B------:R-:W0:Y:S01]  /*1160*/  @!P0 S2R R20, SR_CTAID.Z ;  /* 0x0000000000148919 */ /* 0x000e220000002700 */
[----:B------:R-:W0:Y:S01]  /*1170*/  @!P0 LDC R24, c[0x0][0x3a8] ;  /* 0x0000ea00ff188b82 */ /* 0x000e220000000800 */
[----:B------:R-:W2:Y:S07]  /*1180*/  @!P1 S2R R25, SR_CTAID.Z ;  /* 0x0000000000199919 */ /* 0x000eae0000002700 */
[----:B------:R-:W4:Y:S01]  /*1190*/  @!P1 LDC.64 R4, c[0x0][0x390] ;  /* 0x0000e400ff049b82 */ /* 0x000f220000000a00 */
[----:B0-----:R-:W-:-:S04]  /*11a0*/  @!P0 IMAD R20, R11, R24, R20 ;  /* 0x000000180b148224 */ /* 0x001fc800078e0214 */
[-C--:B------:R-:W-:Y:S02]  /*11b0*/  @!P0 IMAD R20, R20, R8.reuse, R21 ;  /* 0x0000000814148224 */ /* 0x080fe400078e0215 */
[----:B--2---:R-:W-:Y:S02]  /*11c0*/  @!P1 IMAD R25, R25, UR6, R16 ;  /* 0x0000000619199c24 */ /* 0x004fe4000f8e0210 */
[----:B------:R-:W-:Y:S02]  /*11d0*/  @!P0 IMAD R21, R20, R9, R0 ;  /* 0x0000000914158224 */ /* 0x000fe400078e0200 */
[----:B------:R-:W-:Y:S02]  /*11e0*/  @!P1 IMAD R23, R25, R8, R23 ;  /* 0x0000000819179224 */ /* 0x000fe400078e0217 */
[----:B-1----:R-:W-:-:S04]  /*11f0*/  @!P0 IMAD.WIDE.U32 R6, R21, 0x4, R6 ;  /* 0x0000000415068825 */ /* 0x002fc800078e0006 */
[----:B---3--:R-:W-:Y:S02]  /*1200*/  @!P0 IMAD.WIDE.U32 R2, R21, 0x4, R2 ;  /* 0x0000000415028825 */ /* 0x008fe400078e0002 */
[----:B------:R-:W2:Y:S02]  /*1210*/  @!P0 LDG.E.CONSTANT R6, desc[UR10][R6.64] ;  /* 0x0000000a06068981 */ /* 0x000ea4000c1e9900 */
[----:B----4-:R-:W-:Y:S02]  /*1220*/  @!P1 IMAD.WIDE.U32 R4, R23, 0x4, R4 ;  /* 0x0000000417049825 */ /* 0x010fe400078e0004 */
[----:B------:R-:W3:Y:S04]  /*1230*/  @!P0 LDG.E.CONSTANT R2, desc[UR10][R2.64] ;  /* 0x0000000a02028981 */ /* 0x000ee8000c1e9900 */
[----:B------:R-:W4:Y:S01]  /*1240*/  @!P1 LDG.E.CONSTANT R5, desc[UR10][R4.64] ;  /* 0x0000000a04059981 */ /* 0x000f22000c1e9900 */
[----:B------:R-:W-:-:S03]  /*1250*/  ISETP.NE.AND P2, PT, R22, 0x1, PT ;  /* 0x000000011600780c */ /* 0x000fc60003f45270 */
[----:B--2---:R-:W-:Y:S04]  /*1260*/  @!P0 STS [R17], R6 ;  /* 0x0000000611008388 */ /* 0x004fe80000000800 */
[----:B---3--:R-:W-:Y:S04]  /*1270*/  @!P0 STS [R19], R2 ;  /* 0x0000000213008388 */ /* 0x008fe80000000800 */
[----:B----4-:R-:W-:Y:S01]  /*1280*/  @!P1 STS [R18], R5 ;  /* 0x0000000512009388 */ /* 0x010fe20000000800 */
[----:B------:R-:W-:Y:S06]  /*1290*/  BAR.SYNC.DEFER_BLOCKING 0x0 ;  /* 0x0000000000007b1d */ /* 0x000fec0000010000 */
[----:B------:R-:W-:Y:S04]  /*12a0*/  LDS R8, [R10] ;  /* 0x000000000a087984 */ /* 0x000fe80000000800 */
[----:B------:R-:W0:Y:S04]  /*12b0*/  LDS R21, [R13] ;  /* 0x000000000d157984 */ /* 0x000e280000000800 */
[----:B------:R-:W1:Y:S01]  /*12c0*/  LDS R20, [R12] ;  /* 0x000000000c147984 */ /* 0x000e620000000800 */
[CC--:B0-----:R-:W-:Y:S01]  /*12d0*/  FSETP.GEU.AND P0, PT, R8.reuse, R21.reuse, PT ;  /* 0x000000150800720b */ /* 0x0c1fe20003f0e000 */
[----:B------:R-:W-:Y:S01]  /*12e0*/  FADD R8, R8, -R21 ;  /* 0x8000001508087221 */ /* 0x000fe20000000000 */
[----:B-1----:R-:W-:Y:S01]  /*12f0*/  FADD R3, -R21, R20 ;  /* 0x0000001415037221 */ /* 0x002fe20000000100 */
[----:B------:R-:W-:-:S04]  /*1300*/  FSETP.GT.AND P1, PT, R20, R21, PT ;  /* 0x000000151400720b */ /* 0x000fc80003f24000 */
[----:B------:R-:W-:-:S04]  /*1310*/  FMNMX R7, |R8|, |R3|, PT ;  /* 0x4000000308077209 */ /* 0x000fc80003800200 */
[----:B------:R-:W-:-:S04]  /*1320*/  FMNMX R7, R14, R7, !PT ;  /* 0x000000070e077209 */ /* 0x000fc80007800000 */
[----:B------:R-:W-:Y:S02]  /*1330*/  @!P0 FSEL R7, R7, R14, !P1 ;  /* 0x0000000e07078208 */ /* 0x000fe40004800000 */
[----:B------:R-:W-:-:S03]  /*1340*/  FMNMX3 R15, |R8|, |R3|, R15, !PT ;  /* 0x40000003080f7276 */ /* 0x000fc6000780020f */
[----:B------:R-:W-:Y:S01]  /*1350*/  IMAD.MOV.U32 R14, RZ, RZ, R7 ;  /* 0x000000ffff0e7224 */ /* 0x000fe200078e0007 */
[----:B------:R-:W-:Y:S06]  /*1360*/  @!P2 BRA `(.L_x_6) ;  /* 0x0000000c0008a947 */ /* 0x000fec0003800000 */
[----:B------:R-:W-:Y:S01]  /*1370*/  LDS R2, [R10+0x40] ;  /* 0x000040000a027984 */ /* 0x000fe20000000800 */
[----:B------:R-:W-:-:S03]  /*1380*/  ISETP.NE.AND P2, PT, R22, 0x2, PT ;  /* 0x000000021600780c */ /* 0x000fc60003f45270 */
[----:B------:R-:W0:Y:S04]  /*1390*/  LDS R3, [R13+0x48] ;  /* 0x000048000d037984 */ /* 0x000e280000000800 */
[----:B------:R-:W1:Y:S01]  /*13a0*/  LDS R4, [R12+0x40] ;  /* 0x000040000c047984 */ /* 0x000e620000000800 */
[CC--:B0-----:R-:W-:Y:S01]  /*13b0*/  FSETP.GEU.AND P0, PT, R2.reuse, R3.reuse, PT ;  /* 0x000000030200720b */ /* 0x0c1fe20003f0e000 */
[----:B------:R-:W-:Y:S01]  /*13c0*/  FADD R2, R2, -R3 ;  /* 0x8000000302027221 */ /* 0x000fe20000000000 */
[----:B-1----:R-:W-:Y:S01]  /*13d0*/  FADD R5, -R3, R4 ;  /* 0x0000000403057221 */ /* 0x002fe20000000100 */
[----:B------:R-:W-:-:S04]  /*13e0*/  FSETP.GT.AND P1, PT, R4, R3, PT ;  /* 0x000000030400720b */ /* 0x000fc80003f24000 */
[CC--:B------:R-:W-:Y:S02]  /*13f0*/  FMNMX R7, |R2|.reuse, |R5|.reuse, PT ;  /* 0x4000000502077209 */ /* 0x0c0fe40003800200 */
[----:B------:R-:W-:Y:S02]  /*1400*/  FMNMX3 R15, |R2|, |R5|, R15, !PT ;  /* 0x40000005020f7276 */ /* 0x000fe4000780020f */
[----:B------:R-:W-:-:S04]  /*1410*/  FMNMX R7, R14, R7, !PT ;  /* 0x000000070e077209 */ /* 0x000fc80007800000 */
[----:B------:R-:W-:-:S05]  /*1420*/  @!P0 FSEL R7, R7, R14, !P1 ;  /* 0x0000000e07078208 */ /* 0x000fca0004800000 */
        /* <DEDUP_REMOVED lines=170> */
[----:B------:R-:W-:Y:S04]  /*1ed0*/  LDS R10, [R10+0x380] ;  /* 0x000380000a0a7984 */ /* 0x000fe80000000800 */
        /* <DEDUP_REMOVED lines=10> */
[----:B------:R-:W-:-:S07]  /*1f80*/  IMAD.MOV.U32 R14, RZ, RZ, R5 ;  /* 0x000000ffff0e7224 */ /* 0x000fce00078e0005 */
.L_x_6:
[----:B------:R-:W0:Y:S02]  /*1f90*/  LDCU.64 UR4, c[0x0][0x398] ;  /* 0x00007300ff0477ac */ /* 0x000e240008000a00 */
[----:B0-----:R-:W-:-:S04]  /*1fa0*/  ISETP.GE.AND P0, PT, R11, UR4, PT ;  /* 0x000000040b007c0c */ /* 0x001fc8000bf06270 */
[----:B------:R-:W-:-:S13]  /*1fb0*/  ISETP.GE.OR P0, PT, R16, UR5, P0 ;  /* 0x0000000510007c0c */ /* 0x000fda0008706670 */
[----:B------:R-:W-:Y:S05]  /*1fc0*/  @P0 EXIT ;  /* 0x000000000000094d */ /* 0x000fea0003800000 */
[----:B------:R-:W0:Y:S08]  /*1fd0*/  S2UR UR4, SR_CTAID.Z ;  /* 0x00000000000479c3 */ /* 0x000e300000002700 */
[----:B------:R-:W0:Y:S08]  /*1fe0*/  LDC R6, c[0x0][0x3a8] ;  /* 0x0000ea00ff067b82 */ /* 0x000e300000000800 */
[----:B------:R-:W1:Y:S08]  /*1ff0*/  LDC.64 R2, c[0x0][0x3b0] ;  /* 0x0000ec00ff027b82 */ /* 0x000e700000000a00 */
[----:B------:R-:W2:Y:S01]  /*2000*/  LDC.64 R4, c[0x0][0x3b8] ;  /* 0x0000ee00ff047b82 */ /* 0x000ea20000000a00 */
[----:B0-----:R-:W-:-:S04]  /*2010*/  IMAD R11, R11, R6, UR4 ;  /* 0x000000040b0b7e24 */ /* 0x001fc8000f8e0206 */
[----:B------:R-:W-:-:S04]  /*2020*/  IMAD R16, R11, UR5, R16 ;  /* 0x000000050b107c24 */ /* 0x000fc8000f8e0210 */
[----:B------:R-:W-:-:S04]  /*2030*/  IMAD R9, R16, R9, R0 ;  /* 0x0000000910097224 */ /* 0x000fc800078e0200 */
[----:B-1----:R-:W-:-:S04]  /*2040*/  IMAD.WIDE.U32 R2, R9, 0x4, R2 ;  /* 0x0000000409027825 */ /* 0x002fc800078e0002 */
[----:B--2---:R-:W-:Y:S01]  /*2050*/  IMAD.WIDE.U32 R4, R9, 0x4, R4 ;  /* 0x0000000409047825 */ /* 0x004fe200078e0004 */
[----:B------:R-:W-:Y:S04]  /*2060*/  STG.E desc[UR10][R2.64], R14 ;  /* 0x0000000e02007986 */ /* 0x000fe8000c10190a */
[----:B------:R-:W-:Y:S01]  /*2070*/  STG.E desc[UR10][R4.64], R15 ;  /* 0x0000000f04007986 */ /* 0x000fe2000c10190a */
[----:B------:R-:W-:Y:S05]  /*2080*/  EXIT ;  /* 0x000000000000794d */ /* 0x000fea0003800000 */
.L_x_7:
        /* <DEDUP_REMOVED lines=15> */
.L_x_24:


//--------------------- .text._Z29inf_dist_bound_forward_kernelILb0EEvPKfS1_S1_iiiiiPfS2_ --------------------------
	.section	.text._Z29inf_dist_bound_forward_kernelILb0EEvPKfS1_S1_iiiiiPfS2_,"ax",@progbits
	.align	128
        .global         _Z29inf_dist_bound_forward_kernelILb0EEvPKfS1_S1_iiiiiPfS2_
        .type           _Z29inf_dist_bound_forward_kernelILb0EEvPKfS1_S1_iiiiiPfS2_,@function
        .size           _Z29inf_dist_bound_forward_kernelILb0EEvPKfS1_S1_iiiiiPfS2_,(.L_x_25 - _Z29inf_dist_bound_forward_kernelILb0EEvPKfS1_S1_iiiiiPfS2_)
        .other          _Z29inf_dist_bound_forward_kernelILb0EEvPKfS1_S1_iiiiiPfS2_,@"STO_CUDA_ENTRY STV_DEFAULT"
_Z29inf_dist_bound_forward_kernelILb0EEvPKfS1_S1_iiiiiPfS2_:
.text._Z29inf_dist_bound_forward_kernelILb0EEvPKfS1_S1_iiiiiPfS2_:
[----:B------:R-:W-:Y:S01]  /*0000*/  LDC R1, c[0x0][0x37c] ;  /* 0x0000df00ff017b82 */ /* 0x000fe20000000800 */
[----:B------:R-:W0:Y:S01]  /*0010*/  LDCU UR4, c[0x0][0x3a4] ;  /* 0x00007480ff0477ac */ /* 0x000e220008000800 */
[----:B------:R-:W1:Y:S01]  /*0020*/  S2R R0, SR_CTAID.Y ;  /* 0x0000000000007919 */ /* 0x000e620000002600 */
[----:B------:R-:W2:Y:S01]  /*0030*/  LDCU UR5, c[0x0][0x3a0] ;  /* 0x00007400ff0577ac */ /* 0x000ea20008000800 */
[----:B------:R-:W1:Y:S01]  /*0040*/  S2R R25, SR_TID.Y ;  /* 0x0000000000197919 */ /* 0x000e620000002200 */
[----:B------:R-:W3:Y:S01]  /*0050*/  LDCU.64 UR6, c[0x0][0x358] ;  /* 0x00006b00ff0677ac */ /* 0x000ee20008000a00 */
[----:B------:R-:W4:Y:S01]  /*0060*/  S2R R23, SR_TID.X ;  /* 0x0000000000177919 */ /* 0x000f220000002100 */
[----:B------:R-:W5:Y:S01]  /*0070*/  S2R R22, SR_CTAID.X ;  /* 0x0000000000167919 */ /* 0x000f620000002500 */
[----:B0-----:R-:W-:Y:S01]  /*0080*/  IMAD.U32 R5, RZ, RZ, UR4 ;  /* 0x00000004ff057e24 */ /* 0x001fe2000f8e00ff */
[----:B------:R-:W-:-:S04]  /*0090*/  UMOV UR4, URZ ;  /* 0x000000ff00047c82 */ /* 0x000fc80008000000 */
[----:B------:R-:W-:-:S04]  /*00a0*/  IABS R9, R5 ;  /* 0x0000000500097213 */ /* 0x000fc80000000000 */
[----:B------:R-:W0:Y:S01]  /*00b0*/  I2F.RP R4, R9 ;  /* 0x0000000900047306 */ /* 0x000e220000209400 */
[----:B-1----:R-:W-:-:S07]  /*00c0*/  IMAD R0, R0, 0x10, R25 ;  /* 0x0000001000007824 */ /* 0x002fce00078e0219 */
[----:B0-----:R-:W0:Y:S01]  /*00d0*/  MUFU.RCP R4, R4 ;  /* 0x0000000400047308 */ /* 0x001e220000001000 */
[----:B-----5:R-:W-:Y:S02]  /*00e0*/  IMAD R28, R22, 0x10, R25 ;  /* 0x00000010161c7824 */ /* 0x020fe400078e0219 */
[----:B0-----:R-:W-:Y:S01]  /*00f0*/  VIADD R2, R4, 0xffffffe ;  /* 0x0ffffffe04027836 */ /* 0x001fe20000000000 */
[----:B------:R-:W-:-:S04]  /*0100*/  IABS R4, R0 ;  /* 0x0000000000047213 */ /* 0x000fc80000000000 */
[----:B------:R0:W1:Y:S02]  /*0110*/  F2I.FTZ.U32.TRUNC.NTZ R3, R2 ;  /* 0x0000000200037305 */ /* 0x000064000021f000 */
[----:B0-----:R-:W-:Y:S02]  /*0120*/  IMAD.MOV.U32 R2, RZ, RZ, RZ ;  /* 0x000000ffff027224 */ /* 0x001fe400078e00ff */
[----:B-1----:R-:W-:-:S04]  /*0130*/  IMAD.MOV R6, RZ, RZ, -R3 ;  /* 0x000000ffff067224 */ /* 0x002fc800078e0a03 */
[----:B------:R-:W-:-:S04]  /*0140*/  IMAD R7, R6, R9, RZ ;  /* 0x0000000906077224 */ /* 0x000fc800078e02ff */
[----:B------:R-:W-:Y:S02]  /*0150*/  IMAD.HI.U32 R3, R3, R7, R2 ;  /* 0x0000000703037227 */ /* 0x000fe400078e0002 */
[----:B------:R-:W0:Y:S04]  /*0160*/  S2R R7, SR_CgaCtaId ;  /* 0x0000000000077919 */ /* 0x000e280000008800 */
        /* <DEDUP_REMOVED lines=9> */
[----:B------:R-:W-:Y:S02]  /*0200*/  ISETP.GE.AND P2, PT, R2, RZ, PT ;  /* 0x000000ff0200720c */ /* 0x000fe40003f46270 */
[----:B------:R-:W-:-:S05]  /*0210*/  MOV R2, 0x400 ;  /* 0x0000040000027802 */ /* 0x000fca0000000f00 */
[C---:B------:R-:W-:Y:S02]  /*0220*/  VIADD R4, R2.reuse, 0x400 ;  /* 0x0000040002047836 */ /* 0x040fe40000000000 */
[----:B------:R-:W-:Y:S02]  /*0230*/  @P0 VIADD R3, R3, 0x1 ;  /* 0x0000000103030836 */ /* 0x000fe40000000000 */
[----:B------:R-:W-:Y:S01]  /*0240*/  VIADD R6, R2, 0x800 ;  /* 0x0000080002067836 */ /* 0x000fe20000000000 */
[C---:B0-----:R-:W-:Y:S01]  /*0250*/  LEA R20, R7.reuse, R4, 0x18 ;  /* 0x0000000407147211 */ /* 0x041fe200078ec0ff */
[----:B--2---:R-:W-:Y:S01]  /*0260*/  IMAD.U32 R4, RZ, RZ, UR5 ;  /* 0x00000005ff047e24 */ /* 0x004fe2000f8e00ff */
[----:B------:R-:W-:Y:S01]  /*0270*/  LEA R2, R7, R2, 0x18 ;  /* 0x0000000207027211 */ /* 0x000fe200078ec0ff */
[----:B------:R-:W-:Y:S01]  /*0280*/  @!P2 IMAD.MOV R3, RZ, RZ, -R3 ;  /* 0x000000ffff03a224 */ /* 0x000fe200078e0a03 */
[----:B------:R-:W-:Y:S01]  /*0290*/  @!P1 LOP3.LUT R3, RZ, R5, RZ, 0x33, !PT ;  /* 0x00000005ff039212 */ /* 0x000fe200078e33ff */
[C---:B------:R-:W-:Y:S01]  /*02a0*/  IMAD R20, R25.reuse, 0x40, R20 ;  /* 0x0000004019147824 */ /* 0x040fe200078e0214 */
[----:B------:R-:W-:Y:S01]  /*02b0*/  ISETP.GE.AND P0, PT, R4, 0x10, PT ;  /* 0x000000100400780c */ /* 0x000fe20003f06270 */
[----:B------:R-:W-:Y:S01]  /*02c0*/  IMAD R21, R25, 0x40, R2 ;  /* 0x0000004019157824 */ /* 0x000fe200078e0202 */
[----:B------:R-:W-:Y:S01]  /*02d0*/  LEA R6, R7, R6, 0x18 ;  /* 0x0000000607067211 */ /* 0x000fe200078ec0ff */
[----:B------:R-:W-:-:S02]  /*02e0*/  IMAD.MOV R8, RZ, RZ, -R3 ;  /* 0x000000ffff087224 */ /* 0x000fc400078e0a03 */
[----:B----4-:R-:W-:Y:S02]  /*02f0*/  IMAD R27, R23, 0x4, R20 ;  /* 0x00000004171b7824 */ /* 0x010fe400078e0214 */
[----:B------:R-:W-:Y:S02]  /*0300*/  IMAD R0, R5, R8, R0 ;  /* 0x0000000805007224 */ /* 0x000fe400078e0200 */
[----:B------:R-:W-:Y:S01]  /*0310*/  IMAD R8, R23, 0x48, R6 ;  /* 0x0000004817087824 */ /* 0x000fe200078e0206 */
[----:B------:R-:W-:-:S03]  /*0320*/  CS2R R6, SRZ ;  /* 0x0000000000067805 */ /* 0x000fc6000001ff00 */
[--C-:B------:R-:W-:Y:S02]  /*0330*/  IMAD R25, R25, 0x4, R8.reuse ;  /* 0x0000000419197824 */ /* 0x100fe400078e0208 */
[----:B------:R-:W-:Y:S01]  /*0340*/  IMAD R2, R23, -0x44, R8 ;  /* 0xffffffbc17027824 */ /* 0x000fe200078e0208 */
[----:B---3--:R-:W-:Y:S06]  /*0350*/  @!P0 BRA `(.L_x_8) ;  /* 0x0000000800ec8947 */ /* 0x008fec0003800000 */
[----:B------:R-:W0:Y:S01]  /*0360*/  S2UR UR4, SR_CTAID.Z ;  /* 0x00000000000479c3 */ /* 0x000e220000002700 */
[----:B------:R-:W1:Y:S07]  /*0370*/  LDCU UR5, c[0x0][0x39c] ;  /* 0x00007380ff0577ac */ /* 0x000e6e0008000800 */
[----:B------:R-:W0:Y:S08]  /*0380*/  LDC R8, c[0x0][0x3a8] ;  /* 0x0000ea00ff087b82 */ /* 0x000e300000000800 */
[----:B------:R-:W2:Y:S01]  /*0390*/  LDC.64 R6, c[0x0][0x398] ;  /* 0x0000e600ff067b82 */ /* 0x000ea20000000a00 */
[----:B0-----:R-:W-:-:S04]  /*03a0*/  IMAD R8, R3, R8, UR4 ;  /* 0x0000000403087e24 */ /* 0x001fc8000f8e0208 */
[--C-:B------:R-:W-:Y:S02]  /*03b0*/  IMAD R8, R8, R4, R23.reuse ;  /* 0x0000000408087224 */ /* 0x100fe400078e0217 */
[----:B--2---:R-:W-:Y:S01]  /*03c0*/  IMAD R7, R7, UR4, R28 ;  /* 0x0000000407077c24 */ /* 0x004fe2000f8e021c */
[----:B------:R-:W-:Y:S01]  /*03d0*/  ISETP.GE.AND P0, PT, R3, R6, PT ;  /* 0x000000060300720c */ /* 0x000fe20003f06270 */
[----:B------:R-:W-:Y:S01]  /*03e0*/  IMAD R26, R8, R5, R0 ;  /* 0x00000005081a7224 */ /* 0x000fe200078e0200 */
[----:B------:R-:W-:Y:S01]  /*03f0*/  UMOV UR4, URZ ;  /* 0x000000ff00047c82 */ /* 0x000fe20008000000 */
[----:B------:R-:W-:Y:S01]  /*0400*/  IMAD R24, R7, R4, R23 ;  /* 0x0000000407187224 */ /* 0x000fe200078e0217 */
[----:B-1----:R-:W-:-:S09]  /*0410*/  CS2R R6, SRZ ;  /* 0x0000000000067805 */ /* 0x002fd2000001ff00 */
.L_x_9:
[----:B------:R-:W-:Y:S01]  /*0420*/  ISETP.GE.AND P1, PT, R28, UR5, PT ;  /* 0x000000051c007c0c */ /* 0x000fe2000bf26270 */
[----:B------:R-:W0:Y:S08]  /*0430*/  LDC.64 R10, c[0x0][0x380] ;  /* 0x0000e000ff0a7b82 */ /* 0x000e300000000a00 */
[----:B------:R-:W1:Y:S08]  /*0440*/  LDC.64 R8, c[0x0][0x388] ;  /* 0x0000e200ff087b82 */ /* 0x000e700000000a00 */
[----:B------:R-:W2:Y:S01]  /*0450*/  @!P1 LDC.64 R4, c[0x0][0x390] ;  /* 0x0000e400ff049b82 */ /* 0x000ea20000000a00 */
[----:B0-----:R-:W-:-:S06]  /*0460*/  @!P0 IMAD.WIDE.U32 R10, R26, 0x4, R10 ;  /* 0x000000041a0a8825 */ /* 0x001fcc00078e000a */
[----:B------:R-:W3:Y:S01]  /*0470*/  @!P0 LDG.E.CONSTANT R11, desc[UR6][R10.64] ;  /* 0x000000060a0b8981 */ /* 0x000ee2000c1e9900 */
[----:B-1----:R-:W-:-:S06]  /*0480*/  @!P0 IMAD.WIDE.U32 R8, R26, 0x4, R8 ;  /* 0x000000041a088825 */ /* 0x002fcc00078e0008 */
[----:B------:R-:W4:Y:S01]  /*0490*/  @!P0 LDG.E.CONSTANT R8, desc[UR6][R8.64] ;  /* 0x0000000608088981 */ /* 0x000f22000c1e9900 */
[----:B--2---:R-:W-:-:S06]  /*04a0*/  @!P1 IMAD.WIDE.U32 R4, R24, 0x4, R4 ;  /* 0x0000000418049825 */ /* 0x004fcc00078e0004 */
[----:B------:R-:W2:Y:S01]  /*04b0*/  @!P1 LDG.E.CONSTANT R4, desc[UR6][R4.64] ;  /* 0x0000000604049981 */ /* 0x000ea2000c1e9900 */
[----:B------:R-:W-:-:S05]  /*04c0*/  @!P0 IMAD R29, R23, 0x4, R21 ;  /* 0x00000004171d8824 */ /* 0x000fca00078e0215 */
[----:B---3--:R-:W-:Y:S04]  /*04d0*/  @!P0 STS [R29], R11 ;  /* 0x0000000b1d008388 */ /* 0x008fe80000000800 */
[----:B----4-:R-:W-:Y:S04]  /*04e0*/  @!P0 STS [R27], R8 ;  /* 0x000000081b008388 */ /* 0x010fe80000000800 */
[----:B--2---:R-:W-:Y:S01]  /*04f0*/  @!P1 STS [R25], R4 ;  /* 0x0000000419009388 */ /* 0x004fe20000000800 */
[----:B------:R-:W-:Y:S06]  /*0500*/  BAR.SYNC.DEFER_BLOCKING 0x0 ;  /* 0x0000000000007b1d */ /* 0x000fec0000010000 */
[----:B------:R-:W-:Y:S04]  /*0510*/  LDS R5, [R2] ;  /* 0x0000000002057984 */ /* 0x000fe80000000800 */
[----:B------:R-:W0:Y:S04]  /*0520*/  LDS.128 R12, [R21] ;  /* 0x00000000150c7984 */ /* 0x000e280000000c00 */
[----:B------:R-:W1:Y:S04]  /*0530*/  LDS.128 R16, [R20] ;  /* 0x0000000014107984 */ /* 0x000e680000000c00 */
[----:B------:R-:W2:Y:S04]  /*0540*/  LDS R10, [R2+0x48] ;  /* 0x00004800020a7984 */ /* 0x000ea80000000800 */
[----:B------:R-:W3:Y:S01]  /*0550*/  LDS R9, [R2+0x90] ;  /* 0x0000900002097984 */ /* 0x000ee20000000800 */
[C---:B0-----:R-:W-:Y:S01]  /*0560*/  FSETP.GEU.AND P2, PT, R12.reuse, R5, PT ;  /* 0x000000050c00720b */ /* 0x041fe20003f4e000 */
[----:B------:R-:W-:-:S02]  /*0570*/  FADD R11, R12, -R5 ;  /* 0x800000050c0b7221 */ /* 0x000fc40000000000 */
[----:B------:R-:W0:Y:S01]  /*0580*/  LDS R12, [R2+0xd8] ;  /* 0x0000d800020c7984 */ /* 0x000e220000000800 */
[----:B-1----:R-:W-:Y:S01]  /*0590*/  FSETP.GT.AND P3, PT, R16, R5, PT ;  /* 0x000000051000720b */ /* 0x002fe20003f64000 */
[----:B------:R-:W-:-:S05]  /*05a0*/  FADD R16, -R5, R16 ;  /* 0x0000001005107221 */ /* 0x000fca0000000100 */
[CC--:B------:R-:W-:Y:S02]  /*05b0*/  FMNMX3 R6, |R11|.reuse, |R16|.reuse, R6, !PT ;  /* 0x400000100b067276 */ /* 0x0c0fe40007800206 */
[----:B------:R-:W-:Y:S01]  /*05c0*/  FMNMX R16, |R11|, |R16|, PT ;  /* 0x400000100b107209 */ /* 0x000fe20003800200 */
[C---:B--2---:R-:W-:Y:S01]  /*05d0*/  FADD R4, -R10.reuse, R17 ;  /* 0x000000110a047221 */ /* 0x044fe20000000100 */
[----:B------:R-:W-:Y:S01]  /*05e0*/  FSETP.GEU.AND P1, PT, R13, R10, PT ;  /* 0x0000000a0d00720b */ /* 0x000fe20003f2e000 */
[----:B------:R-:W-:Y:S01]  /*05f0*/  FADD R13, -R10, R13 ;  /* 0x0000000d0a0d7221 */ /* 0x000fe20000000100 */
[----:B------:R-:W-:-:S04]  /*0600*/  FMNMX R16, R16, R7, !PT ;  /* 0x0000000710107209 */ /* 0x000fc80007800000 */
[----:B------:R-:W-:Y:S01]  /*0610*/  @!P2 FSEL R16, R16, R7, !P3 ;  /* 0x000000071010a208 */ /* 0x000fe20005800000 */
[----:B---3--:R-:W-:Y:S01]  /*0620*/  FADD R7, -R9, R14 ;  /* 0x0000000e09077221 */ /* 0x008fe20000000100 */
[----:B------:R-:W-:Y:S02]  /*0630*/  FMNMX R5, |R13|, |R4|, PT ;  /* 0x400000040d057209 */ /* 0x000fe40003800200 */
[----:B------:R-:W-:Y:S01]  /*0640*/  FSETP.GEU.AND P2, PT, R14, R9, PT ;  /* 0x000000090e00720b */ /* 0x000fe20003f4e000 */
[----:B------:R-:W-:Y:S01]  /*0650*/  FADD R14, -R9, R18 ;  /* 0x00000012090e7221 */ /* 0x000fe20000000100 */
[----:B------:R-:W-:Y:S02]  /*0660*/  FSETP.GT.AND P3, PT, R17, R10, PT ;  /* 0x0000000a1100720b */ /* 0x000fe40003f64000 */
[----:B------:R-:W-:Y:S01]  /*0670*/  FMNMX R8, R16, R5, !PT ;  /* 0x0000000510087209 */ /* 0x000fe20007800000 */
[----:B------:R-:W-:Y:S01]  /*0680*/  LDS R17, [R2+0x120] ;  /* 0x0001200002117984 */ /* 0x000fe20000000800 */
[----:B------:R-:W-:-:S02]  /*0690*/  FMNMX R5, |R7|, |R14|, PT ;  /* 0x4000000e07057209 */ /* 0x000fc40003800200 */
[----:B------:R-:W-:Y:S02]  /*06a0*/  FMNMX3 R6, |R13|, |R4|, R6, !PT ;  /* 0x400000040d067276 */ /* 0x000fe40007800206 */
[----:B------:R-:W-:Y:S02]  /*06b0*/  @!P1 FSEL R8, R8, R16, !P3 ;  /* 0x0000001008089208 */ /* 0x000fe40005800000 */
[----:B------:R-:W-:Y:S02]  /*06c0*/  FMNMX3 R14, |R7|, |R14|, R6, !PT ;  /* 0x4000000e070e7276 */ /* 0x000fe40007800206 */
[----:B------:R-:W-:Y:S02]  /*06d0*/  FMNMX R13, R8, R5, !PT ;  /* 0x00000005080d7209 */ /* 0x000fe40007800000 */
[----:B------:R-:W-:Y:S01]  /*06e0*/  FSETP.GT.AND P1, PT, R18, R9, PT ;  /* 0x000000091200720b */ /* 0x000fe20003f24000 */
[----:B------:R-:W1:Y:S03]  /*06f0*/  LDS.128 R4, [R21+0x10] ;  /* 0x0000100015047984 */ /* 0x000e660000000c00 */
[----:B------:R-:W-:-:S02]  /*0700*/  @!P2 FSEL R13, R13, R8, !P1 ;  /* 0x000000080d0da208 */ /* 0x000fc40004800000 */
[----:B------:R-:W2:Y:S01]  /*0710*/  LDS.128 R8, [R20+0x10] ;  /* 0x0000100014087984 */ /* 0x000ea20000000c00 */
[-C--:B0-----:R-:W-:Y:S01]  /*0720*/  FSETP.GEU.AND P3, PT, R15, R12.reuse, PT ;  /* 0x0000000c0f00720b */ /* 0x081fe20003f6e000 */
[C---:B------:R-:W-:Y:S01]  /*0730*/  FADD R15, -R12.reuse, R15 ;  /* 0x0000000f0c0f7221 */ /* 0x040fe20000000100 */
[----:B------:R-:W-:Y:S01]  /*0740*/  FSETP.GT.AND P4, PT, R19, R12, PT ;  /* 0x0000000c1300720b */ /* 0x000fe20003f84000 */
[----:B------:R-:W-:Y:S02]  /*0750*/  FADD R16, -R12, R19 ;  /* 0x000000130c107221 */ /* 0x000fe40000000100 */
[----:B------:R-:W0:Y:S03]  /*0760*/  LDS R12, [R2+0x168] ;  /* 0x00016800020c7984 */ /* 0x000e260000000800 */
[CC--:B------:R-:W-:Y:S02]  /*0770*/  FMNMX3 R14, |R15|.reuse, |R16|.reuse, R14, !PT ;  /* 0x400000100f0e7276 */ /* 0x0c0fe4000780020e */
[----:B------:R-:W-:-:S02]  /*0780*/  FMNMX R16, |R15|, |R16|, PT ;  /* 0x400000100f107209 */ /* 0x000fc40003800200 */
[----:B------:R-:W3:Y:S01]  /*0790*/  LDS R15, [R2+0x1b0] ;  /* 0x0001b000020f7984 */ /* 0x000ee20000000800 */
[CC--:B-1----:R-:W-:Y:S01]  /*07a0*/  FSETP.GEU.AND P1, PT, R4.reuse, R17.reuse, PT ;  /* 0x000000110400720b */ /* 0x0c2fe20003f2e000 */
[----:B------:R-:W-:Y:S02]  /*07b0*/  FADD R19, R4, -R17 ;  /* 0x8000001104137221 */ /* 0x000fe40000000000 */
[----:B------:R-:W1:Y:S01]  /*07c0*/  LDS R4, [R2+0x1f8] ;  /* 0x0001f80002047984 */ /* 0x000e620000000800 */
[----:B--2---:R-:W-:Y:S01]  /*07d0*/  FADD R18, -R17, R8 ;  /* 0x0000000811127221 */ /* 0x004fe20000000100 */
[----:B------:R-:W-:Y:S02]  /*07e0*/  FSETP.GT.AND P2, PT, R8, R17, PT ;  /* 0x000000110800720b */ /* 0x000fe40003f44000 */
[----:B------:R-:W-:Y:S02]  /*07f0*/  FMNMX R8, R13, R16, !PT ;  /* 0x000000100d087209 */ /* 0x000fe40007800000 */
[----:B------:R-:W-:-:S02]  /*0800*/  FMNMX3 R14, |R19|, |R18|, R14, !PT ;  /* 0x40000012130e7276 */ /* 0x000fc4000780020e */
[----:B------:R-:W-:Y:S02]  /*0810*/  @!P3 FSEL R8, R8, R13, !P4 ;  /* 0x0000000d0808b208 */ /* 0x000fe40006000000 */
[----:B------:R-:W-:Y:S01]  /*0820*/  FMNMX R19, |R19|, |R18|, PT ;  /* 0x4000001213137209 */ /* 0x000fe20003800200 */
[C---:B0-----:R-:W-:Y:S01]  /*0830*/  FADD R16, -R12.reuse, R9 ;  /* 0x000000090c107221 */ /* 0x041fe20000000100 */
[----:B------:R-:W-:Y:S01]  /*0840*/  FSETP.GEU.AND P3, PT, R5, R12, PT ;  /* 0x0000000c0500720b */ /* 0x000fe20003f6e000 */
[----:B------:R-:W-:Y:S01]  /*0850*/  FADD R5, -R12, R5 ;  /* 0x000000050c057221 */ /* 0x000fe20000000100 */
[----:B------:R-:W-:-:S04]  /*0860*/  FMNMX R19, R8, R19, !PT ;  /* 0x0000001308137209 */ /* 0x000fc80007800000 */
[----:B------:R-:W-:Y:S02]  /*0870*/  @!P1 FSEL R19, R19, R8, !P2 ;  /* 0x0000000813139208 */ /* 0x000fe40005000000 */
[----:B------:R-:W-:Y:S02]  /*0880*/  FMNMX R8, |R5|, |R16|, PT ;  /* 0x4000001005087209 */ /* 0x000fe40003800200 */
[----:B------:R-:W-:Y:S01]  /*0890*/  FSETP.GT.AND P2, PT, R9, R12, PT ;  /* 0x0000000c0900720b */ /* 0x000fe20003f44000 */
[C---:B---3--:R-:W-:Y:S01]  /*08a0*/  FADD R9, -R15.reuse, R6 ;  /* 0x000000060f097221 */ /* 0x048fe20000000100 */
[----:B------:R-:W-:Y:S01]  /*08b0*/  FADD R12, -R15, R10 ;  /* 0x0000000a0f0c7221 */ /* 0x000fe20000000100 */
[----:B------:R-:W-:Y:S02]  /*08c0*/  FSETP.GEU.AND P1, PT, R6, R15, PT ;  /* 0x0000000f0600720b */ /* 0x000fe40003f2e000 */
[----:B------:R-:W-:Y:S02]  /*08d0*/  FMNMX R6, R19, R8, !PT ;  /* 0x0000000813067209 */ /* 0x000fe40007800000 */
[----:B------:R-:W-:-:S02]  /*08e0*/  FMNMX R13, |R9|, |R12|, PT ;  /* 0x4000000c090d7209 */ /* 0x000fc40003800200 */
[----:B------:R-:W-:Y:S02]  /*08f0*/  @!P3 FSEL R6, R6, R19, !P2 ;  /* 0x000000130606b208 */ /* 0x000fe40005000000 */
[----:B------:R-:W-:Y:S02]  /*0900*/  FMNMX3 R8, |R5|, |R16|, R14, !PT ;  /* 0x4000001005087276 */ /* 0x000fe4000780020e */
[----:B------:R-:W-:Y:S01]  /*0910*/  FSETP.GT.AND P2, PT, R10, R15, PT ;  /* 0x0000000f0a00720b */ /* 0x000fe20003f44000 */
[----:B------:R-:W-:Y:S01]  /*0920*/  LDS.128 R16, [R21+0x20] ;  /* 0x0000200015107984 */ /* 0x000fe20000000c00 */
[----:B------:R-:W-:Y:S02]  /*0930*/  FMNMX R5, R6, R13, !PT ;  /* 0x0000000d06057209 */ /* 0x000fe40007800000 */
[----:B------:R-:W-:Y:S02]  /*0940*/  FMNMX3 R8, |R9|, |R12|, R8, !PT ;  /* 0x4000000c09087276 */ /* 0x000fe40007800208 */
[----:B------:R-:W0:Y:S04]  /*0950*/  LDS R9, [R2+0x240] ;  /* 0x0002400002097984 */ /* 0x000e280000000800 */
[----:B------:R-:W2:Y:S01]  /*0960*/  LDS.128 R12, [R20+0x20] ;  /* 0x00002000140c7984 */ /* 0x000ea20000000c00 */
[----:B------:R-:W-:Y:S01]  /*0970*/  @!P1 FSEL R5, R5, R6, !P2 ;  /* 0x0000000605059208 */ /* 0x000fe20005000000 */
[C---:B-1----:R-:W-:Y:S01]  /*0980*/  FADD R6, -R4.reuse, R11 ;  /* 0x0000000b04067221 */ /* 0x042fe20000000100 */
[-C--:B------:R-:W-:Y:S01]  /*0990*/  FSETP.GEU.AND P3, PT, R7, R4.reuse, PT ;  /* 0x000000040700720b */ /* 0x080fe20003f6e000 */
[----:B------:R-:W-:Y:S01]  /*09a0*/  FADD R7, -R4, R7 ;  /* 0x0000000704077221 */ /* 0x000fe20000000100 */
[----:B------:R-:W-:-:S02]  /*09b0*/  FSETP.GT.AND P4, PT, R11, R4, PT ;  /* 0x000000040b00720b */ /* 0x000fc40003f84000 */
[----:B------:R-:W1:Y:S02]  /*09c0*/  LDS R4, [R2+0x288] ;  /* 0x0002880002047984 */ /* 0x000e640000000800 */
[CC--:B------:R-:W-:Y:S02]  /*09d0*/  FMNMX3 R8, |R7|.reuse, |R6|.reuse, R8, !PT ;  /* 0x4000000607087276 */ /* 0x0c0fe40007800208 */
[----:B------:R-:W-:Y:S02]  /*09e0*/  FMNMX R6, |R7|, |R6|, PT ;  /* 0x4000000607067209 */ /* 0x000fe40003800200 */
[----:B------:R-:W3:Y:S02]  /*09f0*/  LDS R7, [R2+0x2d0] ;  /* 0x0002d00002077984 */ /* 0x000ee40000000800 */
[----:B------:R-:W-:-:S04]  /*0a00*/  FMNMX R6, R5, R6, !PT ;  /* 0x0000000605067209 */ /* 0x000fc80007800000 */
[----:B------:R-:W-:Y:S01]  /*0a10*/  @!P3 FSEL R6, R6, R5, !P4 ;  /* 0x000000050606b208 */ /* 0x000fe20006000000 */
[C---:B0-----:R-:W-:Y:S01]  /*0a20*/  FADD R11, R16.reuse, -R9 ;  /* 0x80000009100b7221 */ /* 0x041fe20000000000 */
[-C--:B------:R-:W-:Y:S02]  /*0a30*/  FSETP.GEU.AND P1, PT, R16, R9.reuse, PT ;  /* 0x000000091000720b */ /* 0x080fe40003f2e000 */
[----:B--2---:R-:W-:Y:S01]  /*0a40*/  FSETP.GT.AND P2, PT, R12, R9, PT ;  /* 0x000000090c00720b */ /* 0x004fe20003f44000 */
[----:B------:R-:W-:-:S05]  /*0a50*/  FADD R12, -R9, R12 ;  /* 0x0000000c090c7221 */ /* 0x000fca0000000100 */
[CC--:B------:R-:W-:Y:S02]  /*0a60*/  FMNMX3 R8, |R11|.reuse, |R12|.reuse, R8, !PT ;  /* 0x4000000c0b087276 */ /* 0x0c0fe40007800208 */
[----:B------:R-:W-:Y:S02]  /*0a70*/  FMNMX R11, |R11|, |R12|, PT ;  /* 0x4000000c0b0b7209 */ /* 0x000fe40003800200 */
[----:B------:R-:W0:Y:S01]  /*0a80*/  LDS R12, [R2+0x318] ;  /* 0x00031800020c7984 */ /* 0x000e220000000800 */
[----:B-1----:R-:W-:Y:S01]  /*0a90*/  FSETP.GEU.AND P3, PT, R17, R4, PT ;  /* 0x000000041100720b */ /* 0x002fe20003f6e000 */
[C---:B------:R-:W-:Y:S01]  /*0aa0*/  FADD R17, -R4.reuse, R17 ;  /* 0x0000001104117221 */ /* 0x040fe20000000100 */
[----:B------:R-:W-:Y:S01]  /*0ab0*/  FADD R16, -R4, R13 ;  /* 0x0000000d04107221 */ /* 0x000fe20000000100 */
[----:B------:R-:W-:Y:S01]  /*0ac0*/  FMNMX R11, R6, R11, !PT ;  /* 0x0000000b060b7209 */ /* 0x000fe20007800000 */
[----:B---3--:R-:W-:-:S03]  /*0ad0*/  FADD R5, -R7, R18 ;  /* 0x0000001207057221 */ /* 0x008fc60000000100 */
[----:B------:R-:W-:Y:S02]  /*0ae0*/  @!P1 FSEL R11, R11, R6, !P2 ;  /* 0x000000060b0b9208 */ /* 0x000fe40005000000 */
[----:B------:R-:W-:Y:S02]  /*0af0*/  FMNMX R10, |R17|, |R16|, PT ;  /* 0x40000010110a7209 */ /* 0x000fe40003800200 */
[----:B------:R-:W-:Y:S01]  /*0b00*/  FSETP.GT.AND P2, PT, R13, R4, PT ;  /* 0x000000040d00720b */ /* 0x000fe20003f44000 */
[----:B------:R-:W-:Y:S01]  /*0b10*/  FADD R4, -R7, R14 ;  /* 0x0000000e07047221 */ /* 0x000fe20000000100 */
[----:B------:R-:W-:Y:S02]  /*0b20*/  FSETP.GEU.AND P1, PT, R18, R7, PT ;  /* 0x000000071200720b */ /* 0x000fe40003f2e000 */
[----:B------:R-:W-:Y:S02]  /*0b30*/  FMNMX R10, R11, R10, !PT ;  /* 0x0000000a0b0a7209 */ /* 0x000fe40007800000 */
[----:B------:R-:W-:-:S02]  /*0b40*/  FMNMX R13, |R5|, |R4|, PT ;  /* 0x40000004050d7209 */ /* 0x000fc40003800200 */
[----:B------:R-:W-:Y:S02]  /*0b50*/  @!P3 FSEL R10, R10, R11, !P2 ;  /* 0x0000000b0a0ab208 */ /* 0x000fe40005000000 */
[----:B------:R-:W-:Y:S02]  /*0b60*/  FMNMX3 R8, |R17|, |R16|, R8, !PT ;  /* 0x4000001011087276 */ /* 0x000fe40007800208 */
[----:B------:R-:W-:Y:S01]  /*0b70*/  FSETP.GT.AND P2, PT, R14, R7, PT ;  /* 0x000000070e00720b */ /* 0x000fe20003f44000 */
[----:B------:R-:W-:Y:S01]  /*0b80*/  LDS R17, [R2+0x360] ;  /* 0x0003600002117984 */ /* 0x000fe20000000800 */
[----:B------:R-:W-:Y:S02]  /*0b90*/  FMNMX R13, R10, R13, !PT ;  /* 0x0000000d0a0d7209 */ /* 0x000fe40007800000 */
[----:B------:R-:W-:Y:S02]  /*0ba0*/  FMNMX3 R14, |R5|, |R4|, R8, !PT ;  /* 0x40000004050e7276 */ /* 0x000fe40007800208 */
[----:B------:R-:W1:Y:S01]  /*0bb0*/  LDS.128 R4, [R21+0x30] ;  /* 0x0000300015047984 */ /* 0x000e620000000c00 */
[----:B------:R-:W-:-:S03]  /*0bc0*/  @!P1 FSEL R13, R13, R10, !P2 ;  /* 0x0000000a0d0d9208 */ /* 0x000fc60005000000 */
[----:B------:R-:W2:Y:S01]  /*0bd0*/  LDS.128 R8, [R20+0x30] ;  /* 0x0000300014087984 */ /* 0x000ea20000000c00 */
[-C--:B0-----:R-:W-:Y:S01]  /*0be0*/  FSETP.GEU.AND P1, PT, R19, R12.reuse, PT ;  /* 0x0000000c1300720b */ /* 0x081fe20003f2e000 */
[C---:B------:R-:W-:Y:S01]  /*0bf0*/  FADD R19, -R12.reuse, R19 ;  /* 0x000000130c137221 */ /* 0x040fe20000000100 */
[----:B------:R-:W-:Y:S01]  /*0c00*/  FSETP.GT.AND P2, PT, R15, R12, PT ;  /* 0x0000000c0f00720b */ /* 0x000fe20003f44000 */
[----:B------:R-:W-:Y:S02]  /*0c10*/  FADD R16, -R12, R15 ;  /* 0x0000000f0c107221 */ /* 0x000fe40000000100 */
[----:B------:R-:W0:Y:S04]  /*0c20*/  LDS R12, [R2+0x3a8] ;  /* 0x0003a800020c7984 */ /* 0x000e280000000800 */
[----:B------:R-:W3:Y:S01]  /*0c30*/  LDS R15, [R2+0x3f0] ;  /* 0x0003f000020f7984 */ /* 0x000ee20000000800 */
[----:B------:R-:W-:-:S02]  /*0c40*/  FMNMX3 R14, |R19|, |R16|, R14, !PT ;  /* 0x40000010130e7276 */ /* 0x000fc4000780020e */
[----:B------:R-:W-:-:S04]  /*0c50*/  FMNMX R16, |R19|, |R16|, PT ;  /* 0x4000001013107209 */ /* 0x000fc80003800200 */
[----:B------:R-:W-:Y:S02]  /*0c60*/  FMNMX R16, R13, R16, !PT ;  /* 0x000000100d107209 */ /* 0x000fe40007800000 */
[CC--:B-1----:R-:W-:Y:S01]  /*0c70*/  FSETP.GEU.AND P3, PT, R4.reuse, R17.reuse, PT ;  /* 0x000000110400720b */ /* 0x0c2fe20003f6e000 */
[----:B------:R-:W-:Y:S01]  /*0c80*/  FADD R19, R4, -R17 ;  /* 0x8000001104137221 */ /* 0x000fe20000000000 */
[----:B--2---:R-:W-:Y:S01]  /*0c90*/  FSETP.GT.AND P4, PT, R8, R17, PT ;  /* 0x000000110800720b */ /* 0x004fe20003f84000 */
[----:B------:R-:W-:Y:S02]  /*0ca0*/  FADD R4, -R17, R8 ;  /* 0x0000000811047221 */ /* 0x000fe40000000100 */
[----:B------:R-:W1:Y:S01]  /*0cb0*/  LDS R8, [R2+0x438] ;  /* 0x0004380002087984 */ /* 0x000e620000000800 */
[----:B------:R-:W-:Y:S02]  /*0cc0*/  @!P1 FSEL R16, R16, R13, !P2 ;  /* 0x0000000d10109208 */ /* 0x000fe40005000000 */
[----:B------:R-:W-:-:S02]  /*0cd0*/  FMNMX3 R14, |R19|, |R4|, R14, !PT ;  /* 0x40000004130e7276 */ /* 0x000fc4000780020e */
[----:B------:R-:W-:Y:S01]  /*0ce0*/  FMNMX R19, |R19|, |R4|, PT ;  /* 0x4000000413137209 */ /* 0x000fe20003800200 */
[----:B------:R-:W-:Y:S01]  /*0cf0*/  BAR.SYNC.DEFER_BLOCKING 0x0 ;  /* 0x0000000000007b1d */ /* 0x000fe20000010000 */
[----:B0-----:R-:W-:Y:S01]  /*0d00*/  FSETP.GEU.AND P2, PT, R5, R12, PT ;  /* 0x0000000c0500720b */ /* 0x001fe20003f4e000 */
[----:B------:R-:W-:-:S06]  /*0d10*/  FADD R13, -R12, R5 ;  /* 0x000000050c0d7221 */ /* 0x000fcc0000000100 */
[----:B------:R-:W0:Y:S01]  /*0d20*/  LDC.64 R4, c[0x0][0x3a0] ;  /* 0x0000e800ff047b82 */ /* 0x000e220000000a00 */
[----:B------:R-:W-:Y:S01]  /*0d30*/  FSETP.GT.AND P1, PT, R9, R12, PT ;  /* 0x0000000c0900720b */ /* 0x000fe20003f24000 */
[----:B------:R-:W-:Y:S01]  /*0d40*/  FADD R12, -R12, R9 ;  /* 0x000000090c0c7221 */ /* 0x000fe20000000100 */
[----:B------:R-:W-:-:S04]  /*0d50*/  FMNMX R9, R16, R19, !PT ;  /* 0x0000001310097209 */ /* 0x000fc80007800000 */
[----:B------:R-:W-:Y:S02]  /*0d60*/  FMNMX3 R14, |R13|, |R12|, R14, !PT ;  /* 0x4000000c0d0e7276 */ /* 0x000fe4000780020e */
[----:B------:R-:W-:Y:S02]  /*0d70*/  @!P3 FSEL R9, R9, R16, !P4 ;  /* 0x000000100909b208 */ /* 0x000fe40006000000 */
[----:B------:R-:W-:Y:S01]  /*0d80*/  FMNMX R12, |R13|, |R12|, PT ;  /* 0x4000000c0d0c7209 */ /* 0x000fe20003800200 */
[C---:B---3--:R-:W-:Y:S01]  /*0d90*/  FADD R13, -R15.reuse, R6 ;  /* 0x000000060f0d7221 */ /* 0x048fe20000000100 */
[----:B------:R-:W-:Y:S01]  /*0da0*/  FSETP.GEU.AND P3, PT, R6, R15, PT ;  /* 0x0000000f0600720b */ /* 0x000fe20003f6e000 */
[----:B------:R-:W-:Y:S01]  /*0db0*/  FADD R6, -R15, R10 ;  /* 0x0000000a0f067221 */ /* 0x000fe20000000100 */
[----:B------:R-:W-:-:S04]  /*0dc0*/  FMNMX R12, R9, R12, !PT ;  /* 0x0000000c090c7209 */ /* 0x000fc80007800000 */
[----:B------:R-:W-:Y:S02]  /*0dd0*/  @!P2 FSEL R12, R12, R9, !P1 ;  /* 0x000000090c0ca208 */ /* 0x000fe40004800000 */
[----:B------:R-:W-:Y:S01]  /*0de0*/  FMNMX R9, |R13|, |R6|, PT ;  /* 0x400000060d097209 */ /* 0x000fe20003800200 */
[----:B------:R-:W-:Y:S01]  /*0df0*/  UIADD3 UR4, UPT, UPT, UR4, 0x10, URZ ;  /* 0x0000001004047890 */ /* 0x000fe2000fffe0ff */
[----:B------:R-:W-:Y:S02]  /*0e00*/  FSETP.GT.AND P2, PT, R10, R15, PT ;  /* 0x0000000f0a00720b */ /* 0x000fe40003f44000 */
[----:B------:R-:W-:Y:S02]  /*0e10*/  FMNMX R9, R12, R9, !PT ;  /* 0x000000090c097209 */ /* 0x000fe40007800000 */
[----:B-1----:R-:W-:Y:S01]  /*0e20*/  FSETP.GEU.AND P1, PT, R7, R8, PT ;  /* 0x000000080700720b */ /* 0x002fe20003f2e000 */
[----:B------:R-:W-:Y:S01]  /*0e30*/  FADD R15, -R8, R7 ;  /* 0x00000007080f7221 */ /* 0x000fe20000000100 */
[----:B0-----:R-:W-:-:S02]  /*0e40*/  LOP3.LUT R7, R4, 0xfffffff0, RZ, 0xc0, !PT ;  /* 0xfffffff004077812 */ /* 0x001fc400078ec0ff */
[----:B------:R-:W-:Y:S02]  /*0e50*/  @!P3 FSEL R9, R9, R12, !P2 ;  /* 0x0000000c0909b208 */ /* 0x000fe40005000000 */
[----:B------:R-:W-:Y:S01]  /*0e60*/  ISETP.LE.AND P3, PT, R7, UR4, PT ;  /* 0x0000000407007c0c */ /* 0x000fe2000bf63270 */
[----:B------:R-:W-:Y:S01]  /*0e70*/  FADD R10, -R8, R11 ;  /* 0x0000000b080a7221 */ /* 0x000fe20000000100 */
[----:B------:R-:W-:-:S04]  /*0e80*/  FMNMX3 R6, |R13|, |R6|, R14, !PT ;  /* 0x400000060d067276 */ /* 0x000fc8000780020e */
[----:B------:R-:W-:Y:S02]  /*0e90*/  FMNMX R12, |R15|, |R10|, PT ;  /* 0x4000000a0f0c7209 */ /* 0x000fe40003800200 */
[----:B------:R-:W-:Y:S02]  /*0ea0*/  FSETP.GT.AND P2, PT, R11, R8, PT ;  /* 0x000000080b00720b */ /* 0x000fe40003f44000 */
[----:B------:R-:W-:Y:S01]  /*0eb0*/  FMNMX R7, R9, R12, !PT ;  /* 0x0000000c09077209 */ /* 0x000fe20007800000 */
[----:B------:R-:W-:Y:S01]  /*0ec0*/  IMAD R26, R5, 0x10, R26 ;  /* 0x00000010051a7824 */ /* 0x000fe200078e021a */
[----:B------:R-:W-:Y:S01]  /*0ed0*/  FMNMX3 R6, |R15|, |R10|, R6, !PT ;  /* 0x4000000a0f067276 */ /* 0x000fe20007800206 */
[----:B------:R-:W-:Y:S01]  /*0ee0*/  VIADD R24, R24, 0x10 ;  /* 0x0000001018187836 */ /* 0x000fe20000000000 */
[----:B------:R-:W-:Y:S01]  /*0ef0*/  @!P1 FSEL R7, R7, R9, !P2 ;  /* 0x0000000907079208 */ /* 0x000fe20005000000 */
[----:B------:R-:W-:Y:S06]  /*0f00*/  @!P3 BRA `(.L_x_9) ;  /* 0xfffffff40044b947 */ /* 0x000fec000383ffff */
.L_x_8:
[----:B------:R-:W-:Y:S01]  /*0f10*/  LOP3.LUT P0, R16, R4, 0xf, RZ, 0xc0, !PT ;  /* 0x0000000f04107812 */ /* 0x000fe2000780c0ff */
[----:B------:R-:W-:-:S12]  /*0f20*/  IMAD R22, R22, 0x10, R23 ;  /* 0x0000001016167824 */ /* 0x000fd800078e0217 */
[----:B------:R-:W-:Y:S05]  /*0f30*/  @!P0 BRA `(.L_x_10) ;  /* 0x0000000c00588947 */ /* 0x000fea0003800000 */
[----:B------:R-:W0:Y:S01]  /*0f40*/  LDCU UR5, c[0x0][0x398] ;  /* 0x00007300ff0577ac */ /* 0x000e220008000800 */
[----:B------:R-:W-:Y:S01]  /*0f50*/  VIADD R15, R23, UR4 ;  /* 0x00000004170f7c36 */ /* 0x000fe20008000000 */
[----:B------:R-:W1:Y:S01]  /*0f60*/  LDC.64 R12, c[0x0][0x380] ;  /* 0x0000e000ff0c7b82 */ /* 0x000e620000000a00 */
[----:B------:R-:W2:Y:S03]  /*0f70*/  LDCU UR8, c[0x0][0x39c] ;  /* 0x00007380ff0877ac */ /* 0x000ea60008000800 */
[----:B------:R-:W-:-:S04]  /*0f80*/  ISETP.GE.U32.AND P0, PT, R15, R4, PT ;  /* 0x000000040f00720c */ /* 0x000fc80003f06070 */
[----:B------:R-:W3:Y:S01]  /*0f90*/  LDC.64 R10, c[0x0][0x388] ;  /* 0x0000e200ff0a7b82 */ /* 0x000ee20000000a00 */
[----:B0-----:R-:W-:Y:S02]  /*0fa0*/  ISETP.GE.OR P1, PT, R3, UR5, P0 ;  /* 0x0000000503007c0c */ /* 0x001fe40008726670 */
[----:B--2---:R-:W-:-:S11]  /*0fb0*/  ISETP.GE.OR P0, PT, R28, UR8, P0 ;  /* 0x000000081c007c0c */ /* 0x004fd60008706670 */
[----:B------:R-:W0:Y:S01]  /*0fc0*/  @!P1 S2R R14, SR_CTAID.Z ;  /* 0x00000000000e9919 */ /* 0x000e220000002700 */
[----:B------:R-:W0:Y:S01]  /*0fd0*/  @!P1 LDC R17, c[0x0][0x3a8] ;  /* 0x0000ea00ff119b82 */ /* 0x000e220000000800 */
[----:B------:R-:W2:Y:S07]  /*0fe0*/  @!P0 S2R R19, SR_CTAID.Z ;  /* 0x0000000000138919 */ /* 0x000eae0000002700 */
[----:B------:R-:W4:Y:S01]  /*0ff0*/  @!P0 LDC.64 R8, c[0x0][0x390] ;  /* 0x0000e400ff088b82 */ /* 0x000f220000000a00 */
[----:B0-----:R-:W-:-:S04]  /*1000*/  @!P1 IMAD R14, R3, R17, R14 ;  /* 0x00000011030e9224 */ /* 0x001fc800078e020e */
[-CC-:B------:R-:W-:Y:S02]  /*1010*/  @!P1 IMAD R14, R14, R4.reuse, R15.reuse ;  /* 0x000000040e0e9224 */ /* 0x180fe400078e020f */
        /* <DEDUP_REMOVED lines=9> */
[----:B------:R-:W-:Y:S01]  /*10b0*/  @!P1 IMAD R23, R23, 0x4, R21 ;  /* 0x0000000417179824 */ /* 0x000fe200078e0215 */
[----:B------:R-:W-:-:S04]  /*10c0*/  ISETP.NE.AND P2, PT, R16, 0x1, PT ;  /* 0x000000011000780c */ /* 0x000fc80003f45270 */
[----:B--2---:R-:W-:Y:S04]  /*10d0*/  @!P1 STS [R23], R18 ;  /* 0x0000001217009388 */ /* 0x004fe80000000800 */
[----:B---3--:R-:W-:Y:S04]  /*10e0*/  @!P1 STS [R27], R28 ;  /* 0x0000001c1b009388 */ /* 0x008fe80000000800 */
[----:B----4-:R-:W-:Y:S01]  /*10f0*/  @!P0 STS [R25], R4 ;  /* 0x0000000419008388 */ /* 0x010fe20000000800 */
[----:B------:R-:W-:Y:S06]  /*1100*/  BAR.SYNC.DEFER_BLOCKING 0x0 ;  /* 0x0000000000007b1d */ /* 0x000fec0000010000 */
[----:B------:R-:W-:Y:S04]  /*1110*/  LDS R17, [R2] ;  /* 0x0000000002117984 */ /* 0x000fe80000000800 */
[----:B------:R-:W0:Y:S04]  /*1120*/  LDS.128 R8, [R21] ;  /* 0x0000000015087984 */ /* 0x000e280000000c00 */
[----:B------:R-:W1:Y:S01]  /*1130*/  LDS.128 R12, [R20] ;  /* 0x00000000140c7984 */ /* 0x000e620000000c00 */
        /* <DEDUP_REMOVED lines=10> */
[----:B------:R-:W0:Y:S01]  /*11e0*/  LDS R4, [R2+0x48] ;  /* 0x0000480002047984 */ /* 0x000e220000000800 */
[----:B------:R-:W-:Y:S02]  /*11f0*/  ISETP.NE.AND P2, PT, R16, 0x2, PT ;  /* 0x000000021000780c */ /* 0x000fe40003f45270 */
[-C--:B0-----:R-:W-:Y:S01]  /*1200*/  FSETP.GEU.AND P0, PT, R9, R4.reuse, PT ;  /* 0x000000040900720b */ /* 0x081fe20003f0e000 */
[C---:B------:R-:W-:Y:S01]  /*1210*/  FADD R9, -R4.reuse, R9 ;  /* 0x0000000904097221 */ /* 0x040fe20000000100 */
[----:B------:R-:W-:Y:S01]  /*1220*/  FADD R8, -R4, R13 ;  /* 0x0000000d04087221 */ /* 0x000fe20000000100 */
[----:B------:R-:W-:-:S04]  /*1230*/  FSETP.GT.AND P1, PT, R13, R4, PT ;  /* 0x000000040d00720b */ /* 0x000fc80003f24000 */
[CC--:B------:R-:W-:Y:S02]  /*1240*/  FMNMX R12, |R9|.reuse, |R8|.reuse, PT ;  /* 0x40000008090c7209 */ /* 0x0c0fe40003800200 */
[----:B------:R-:W-:Y:S02]  /*1250*/  FMNMX3 R6, |R9|, |R8|, R6, !PT ;  /* 0x4000000809067276 */ /* 0x000fe40007800206 */
[----:B------:R-:W-:-:S04]  /*1260*/  FMNMX R12, R7, R12, !PT ;  /* 0x0000000c070c7209 */ /* 0x000fc80007800000 */
[----:B------:R-:W-:-:S05]  /*1270*/  @!P0 FSEL R12, R12, R7, !P1 ;  /* 0x000000070c0c8208 */ /* 0x000fca0004800000 */
        /* <DEDUP_REMOVED lines=28> */
[----:B------:R-:W0:Y:S04]  /*1440*/  LDS.128 R8, [R21+0x10] ;  /* 0x0000100015087984 */ /* 0x000e280000000c00 */
[----:B------:R-:W1:Y:S01]  /*1450*/  LDS.128 R12, [R20+0x10] ;  /* 0x00001000140c7984 */ /* 0x000e620000000c00 */
        /* <DEDUP_REMOVED lines=96> */
[----:B------:R-:W-:Y:S01]  /*1a60*/  LDS.128 R8, [R21+0x30] ;  /* 0x0000300015087984 */ /* 0x000fe20000000c00 */
[----:B------:R-:W-:-:S03]  /*1a70*/  ISETP.NE.AND P2, PT, R16, 0xd, PT ;  /* 0x0000000d1000780c */ /* 0x000fc60003f45270 */
[----:B------:R-:W0:Y:S04]  /*1a80*/  LDS R17, [R2+0x360] ;  /* 0x0003600002117984 */ /* 0x000e280000000800 */
        /* <DEDUP_REMOVED lines=23> */
[----:B------:R-:W0:Y:S02]  /*1c00*/  LDS R9, [R2+0x3f0] ;  /* 0x0003f00002097984 */ /* 0x000e240000000800 */
        /* <DEDUP_REMOVED lines=8> */
[----:B------:R-:W-:-:S07]  /*1c90*/  IMAD.MOV.U32 R7, RZ, RZ, R8 ;  /* 0x000000ffff077224 */ /* 0x000fce00078e0008 */
.L_x_10:
        /* <DEDUP_REMOVED lines=16> */
.L_x_11:
        /* <DEDUP_REMOVED lines=14> */
.L_x_25:


//--------------------- .text._Z23inf_dist_forward_kernelILb1EEvPKfS1_iiiiiPfPi --------------------------
	.section	.text._Z23inf_dist_forward_kernelILb1EEvPKfS1_iiiiiPfPi,"ax",@progbits
	.align	128
        .global         _Z23inf_dist_forward_kernelILb1EEvPKfS1_iiiiiPfPi
        .type           _Z23inf_dist_forward_kernelILb1EEvPKfS1_iiiiiPfPi,@function
        .size           _Z23inf_dist_forward_kernelILb1EEvPKfS1_iiiiiPfPi,(.L_x_26 - _Z23inf_dist_forward_kernelILb1EEvPKfS1_iiiiiPfPi)
        .other          _Z23inf_dist_forward_kernelILb1EEvPKfS1_iiiiiPfPi,@"STO_CUDA_ENTRY STV_DEFAULT"
_Z23inf_dist_forward_kernelILb1EEvPKfS1_iiiiiPfPi:
.text._Z23inf_dist_forward_kernelILb1EEvPKfS1_iiiiiPfPi:
[----:B------:R-:W-:Y:S01]  /*0000*/  LDC R1, c[0x0][0x37c] ;  /* 0x0000df00ff017b82 */ /* 0x000fe20000000800 */
[----:B------:R-:W0:Y:S01]  /*0010*/  LDCU UR4, c[0x0][0x39c] ;  /* 0x00007380ff0477ac */ /* 0x000e220008000800 */
[----:B------:R-:W1:Y:S06]  /*0020*/  S2R R7, SR_CTAID.Y ;  /* 0x0000000000077919 */ /* 0x000e6c0000002600 */
[----:B------:R-:W2:Y:S01]  /*0030*/  S2UR UR6, SR_CgaCtaId ;  /* 0x00000000000679c3 */ /* 0x000ea20000008800 */
[----:B------:R-:W-:Y:S01]  /*0040*/  HFMA2 R16, -RZ, RZ, 0, 0 ;  /* 0x00000000ff107431 */ /* 0x000fe200000001ff */
[----:B------:R-:W3:Y:S01]  /*0050*/  LDCU UR7, c[0x0][0x398] ;  /* 0x00007300ff0777ac */ /* 0x000ee20008000800 */
[----:B------:R-:W1:Y:S01]  /*0060*/  S2R R0, SR_TID.X ;  /* 0x0000000000007919 */ /* 0x000e620000002100 */
[----:B------:R-:W-:Y:S01]  /*0070*/  IMAD.MOV.U32 R18, RZ, RZ, RZ ;  /* 0x000000ffff127224 */ /* 0x000fe200078e00ff */
[----:B------:R-:W4:Y:S01]  /*0080*/  LDCU.64 UR8, c[0x0][0x358] ;  /* 0x00006b00ff0877ac */ /* 0x000f220008000a00 */
[----:B0-----:R-:W-:Y:S01]  /*0090*/  IMAD.U32 R3, RZ, RZ, UR4 ;  /* 0x00000004ff037e24 */ /* 0x001fe2000f8e00ff */
[----:B------:R-:W-:-:S02]  /*00a0*/  UMOV UR4, 0x400 ;  /* 0x0000040000047882 */ /* 0x000fc40000000000 */
[----:B------:R-:W-:Y:S02]  /*00b0*/  UIADD3 UR5, UPT, UPT, UR4, 0x400, URZ ;  /* 0x0000040004057890 */ /* 0x000fe4000fffe0ff */
[----:B------:R-:W-:Y:S01]  /*00c0*/  IABS R9, R3 ;  /* 0x0000000300097213 */ /* 0x000fe20000000000 */
[----:B---3--:R-:W-:Y:S02]  /*00d0*/  UISETP.GE.AND UP0, UPT, UR7, 0x10, UPT ;  /* 0x000000100700788c */ /* 0x008fe4000bf06270 */
[----:B--2---:R-:W-:Y:S01]  /*00e0*/  ULEA UR4, UR6, UR4, 0x18 ;  /* 0x0000000406047291 */ /* 0x004fe2000f8ec0ff */
[----:B------:R-:W0:Y:S01]  /*00f0*/  I2F.RP R2, R9 ;  /* 0x0000000900027306 */ /* 0x000e220000209400 */
[----:B------:R-:W-:Y:S01]  /*0100*/  ULEA UR5, UR6, UR5, 0x18 ;  /* 0x0000000506057291 */ /* 0x000fe2000f8ec0ff */
[----:B-1----:R-:W-:-:S06]  /*0110*/  LEA R8, R7, R0, 0x4 ;  /* 0x0000000007087211 */ /* 0x002fcc00078e20ff */
[----:B0-----:R-:W0:Y:S02]  /*0120*/  MUFU.RCP R2, R2 ;  /* 0x0000000200027308 */ /* 0x001e240000001000 */
[----:B0-----:R-:W-:Y:S01]  /*0130*/  VIADD R4, R2, 0xffffffe ;  /* 0x0ffffffe02047836 */ /* 0x001fe20000000000 */
[----:B------:R-:W-:-:S05]  /*0140*/  IABS R2, R8 ;  /* 0x0000000800027213 */ /* 0x000fca0000000000 */
[----:B------:R0:W1:Y:S02]  /*0150*/  F2I.FTZ.U32.TRUNC.NTZ R5, R4 ;  /* 0x0000000400057305 */ /* 0x000064000021f000 */
[----:B0-----:R-:W-:Y:S02]  /*0160*/  IMAD.MOV.U32 R4, RZ, RZ, RZ ;  /* 0x000000ffff047224 */ /* 0x001fe400078e00ff */
[----:B-1----:R-:W-:-:S04]  /*0170*/  IMAD.MOV R6, RZ, RZ, -R5 ;  /* 0x000000ffff067224 */ /* 0x002fc800078e0a05 */
[----:B------:R-:W-:Y:S02]  /*0180*/  IMAD R7, R6, R9, RZ ;  /* 0x0000000906077224 */ /* 0x000fe400078e02ff */
[----:B------:R-:W0:Y:S02]  /*0190*/  S2R R6, SR_TID.Y ;  /* 0x0000000000067919 */ /* 0x000e240000002200 */
[----:B------:R-:W-:-:S06]  /*01a0*/  IMAD.HI.U32 R5, R5, R7, R4 ;  /* 0x0000000705057227 */ /* 0x000fcc00078e0004 */
[----:B------:R-:W-:-:S04]  /*01b0*/  IMAD.HI.U32 R7, R5, R2, RZ ;  /* 0x0000000205077227 */ /* 0x000fc800078e00ff */
[----:B------:R-:W-:-:S04]  /*01c0*/  IMAD.MOV R5, RZ, RZ, -R7 ;  /* 0x000000ffff057224 */ /* 0x000fc800078e0a07 */
[C---:B------:R-:W-:Y:S02]  /*01d0*/  IMAD R2, R9.reuse, R5, R2 ;  /* 0x0000000509027224 */ /* 0x040fe400078e0202 */
[----:B------:R-:W1:Y:S03]  /*01e0*/  S2R R5, SR_CTAID.X ;  /* 0x0000000000057919 */ /* 0x000e660000002500 */
[----:B------:R-:W-:Y:S02]  /*01f0*/  ISETP.GT.U32.AND P1, PT, R9, R2, PT ;  /* 0x000000020900720c */ /* 0x000fe40003f24070 */
[----:B0-----:R-:W-:-:S11]  /*0200*/  LEA R11, R6, UR5, 0x2 ;  /* 0x00000005060b7c11 */ /* 0x001fd6000f8e10ff */
[----:B------:R-:W-:Y:S01]  /*0210*/  @!P1 IMAD.IADD R2, R2, 0x1, -R9 ;  /* 0x0000000102029824 */ /* 0x000fe200078e0a09 */
[----:B------:R-:W-:Y:S02]  /*0220*/  @!P1 IADD3 R7, PT, PT, R7, 0x1, RZ ;  /* 0x0000000107079810 */ /* 0x000fe40007ffe0ff */
[----:B------:R-:W-:Y:S01]  /*0230*/  ISETP.NE.AND P1, PT, R3, RZ, PT ;  /* 0x000000ff0300720c */ /* 0x000fe20003f25270 */
[----:B------:R-:W-:Y:S01]  /*0240*/  IMAD R13, R0, 0x48, R11 ;  /* 0x00000048000d7824 */ /* 0x000fe200078e020b */
[----:B------:R-:W-:Y:S02]  /*0250*/  ISETP.GE.U32.AND P0, PT, R2, R9, PT ;  /* 0x000000090200720c */ /* 0x000fe40003f06070 */
[----:B------:R-:W-:Y:S02]  /*0260*/  LOP3.LUT R2, R8, R3, RZ, 0x3c, !PT ;  /* 0x0000000308027212 */ /* 0x000fe400078e3cff */
[----:B------:R-:W-:Y:S01]  /*0270*/  LEA R9, R0, UR4, 0x2 ;  /* 0x0000000400097c11 */ /* 0x000fe2000f8e10ff */
[----:B------:R-:W-:Y:S01]  /*0280*/  UMOV UR4, URZ ;  /* 0x000000ff00047c82 */ /* 0x000fe20008000000 */
[----:B------:R-:W-:-:S03]  /*0290*/  ISETP.GE.AND P2, PT, R2, RZ, PT ;  /* 0x000000ff0200720c */ /* 0x000fc60003f46270 */
[----:B------:R-:W-:Y:S02]  /*02a0*/  IMAD R12, R6, 0x40, R9 ;  /* 0x00000040060c7824 */ /* 0x000fe400078e0209 */
[----:B-1----:R-:W-:Y:S02]  /*02b0*/  IMAD R10, R5, 0x10, R6 ;  /* 0x00000010050a7824 */ /* 0x002fe400078e0206 */
[----:B------:R-:W-:-:S06]  /*02c0*/  @P0 VIADD R7, R7, 0x1 ;  /* 0x0000000107070836 */ /* 0x000fcc0000000000 */
[----:B------:R-:W-:Y:S01]  /*02d0*/  @!P2 IMAD.MOV R7, RZ, RZ, -R7 ;  /* 0x000000ffff07a224 */ /* 0x000fe200078e0a07 */
[----:B------:R-:W-:-:S05]  /*02e0*/  @!P1 LOP3.LUT R7, RZ, R3, RZ, 0x33, !PT ;  /* 0x00000003ff079212 */ /* 0x000fca00078e33ff */
[----:B------:R-:W-:-:S04]  /*02f0*/  IMAD.MOV R2, RZ, RZ, -R7 ;  /* 0x000000ffff027224 */ /* 0x000fc800078e0a07 */
[----:B------:R-:W-:Y:S01]  /*0300*/  IMAD R8, R3, R2, R8 ;  /* 0x0000000203087224 */ /* 0x000fe200078e0208 */
[----:B----4-:R-:W-:Y:S06]  /*0310*/  BRA.U !UP0, `(.L_x_12) ;  /* 0x0000000908cc7547 */ /* 0x010fec000b800000 */
[----:B------:R-:W0:Y:S01]  /*0320*/  S2UR UR4, SR_CTAID.Z ;  /* 0x00000000000479c3 */ /* 0x000e220000002700 */
[----:B------:R-:W-:Y:S01]  /*0330*/  MOV R18, RZ ;  /* 0x000000ff00127202 */ /* 0x000fe20000000f00 */
[----:B------:R-:W-:Y:S01]  /*0340*/  IMAD.MOV.U32 R16, RZ, RZ, RZ ;  /* 0x000000ffff107224 */ /* 0x000fe200078e00ff */
[----:B------:R-:W1:Y:S01]  /*0350*/  LDCU UR10, c[0x0][0x394] ;  /* 0x00007280ff0a77ac */ /* 0x000e620008000800 */
[----:B------:R-:W-:-:S04]  /*0360*/  ULOP3.LUT UR6, UR7, 0xfffffff0, URZ, 0xc0, !UPT ;  /* 0xfffffff007067892 */ /* 0x000fc8000f8ec0ff */
[----:B------:R-:W0:Y:S08]  /*0370*/  LDC R2, c[0x0][0x3a0] ;  /* 0x0000e800ff027b82 */ /* 0x000e300000000800 */
[----:B------:R-:W2:Y:S08]  /*0380*/  LDC.64 R4, c[0x0][0x390] ;  /* 0x0000e400ff047b82 */ /* 0x000eb00000000a00 */
[----:B------:R-:W3:Y:S01]  /*0390*/  LDC R14, c[0x0][0x39c] ;  /* 0x0000e700ff0e7b82 */ /* 0x000ee20000000800 */
[----:B0-----:R-:W-:-:S04]  /*03a0*/  IMAD R15, R7, R2, UR4 ;  /* 0x00000004070f7e24 */ /* 0x001fc8000f8e0202 */
[----:B------:R-:W-:Y:S02]  /*03b0*/  IMAD R15, R15, UR7, R6 ;  /* 0x000000070f0f7c24 */ /* 0x000fe4000f8e0206 */
[----:B--2---:R-:W-:Y:S01]  /*03c0*/  IMAD R5, R5, UR4, R10 ;  /* 0x0000000405057c24 */ /* 0x004fe2000f8e020a */
[----:B------:R-:W-:Y:S01]  /*03d0*/  ISETP.GE.AND P0, PT, R7, R4, PT ;  /* 0x000000040700720c */ /* 0x000fe20003f06270 */
[----:B------:R-:W-:Y:S01]  /*03e0*/  IMAD R15, R15, R3, R8 ;  /* 0x000000030f0f7224 */ /* 0x000fe200078e0208 */
[----:B------:R-:W-:Y:S01]  /*03f0*/  UMOV UR4, 0x7 ;  /* 0x0000000700047882 */ /* 0x000fe20000000000 */
[----:B-1----:R-:W-:-:S10]  /*0400*/  IMAD R17, R5, UR7, R0 ;  /* 0x0000000705117c24 */ /* 0x002fd4000f8e0200 */
.L_x_13:
[----:B------:R-:W-:Y:S01]  /*0410*/  ISETP.GE.AND P1, PT, R10, UR10, PT ;  /* 0x0000000a0a007c0c */ /* 0x000fe2000bf26270 */
[----:B------:R-:W0:-:S12]  /*0420*/  @!P0 LDC.64 R4, c[0x0][0x380] ;  /* 0x0000e000ff048b82 */ /* 0x000e180000000a00 */
[----:B------:R-:W1:Y:S01]  /*0430*/  @!P1 LDC.64 R2, c[0x0][0x388] ;  /* 0x0000e200ff029b82 */ /* 0x000e620000000a00 */
[----:B0-----:R-:W-:-:S05]  /*0440*/  @!P0 IMAD.WIDE.U32 R4, R15, 0x4, R4 ;  /* 0x000000040f048825 */ /* 0x001fca00078e0004 */
[----:B------:R-:W2:Y:S01]  /*0450*/  @!P0 LDG.E.CONSTANT R19, desc[UR8][R4.64] ;  /* 0x0000000804138981 */ /* 0x000ea2000c1e9900 */
[----:B-1----:R-:W-:-:S06]  /*0460*/  @!P1 IMAD.WIDE.U32 R2, R17, 0x4, R2 ;  /* 0x0000000411029825 */ /* 0x002fcc00078e0002 */
[----:B------:R-:W4:Y:S01]  /*0470*/  @!P1 LDG.E.CONSTANT R2, desc[UR8][R2.64] ;  /* 0x0000000802029981 */ /* 0x000f22000c1e9900 */
[----:B------:R-:W-:Y:S01]  /*0480*/  UIADD3 UR5, UPT, UPT, UR4, -0x80000000, URZ ;  /* 0x8000000004057890 */ /* 0x000fe2000fffe0ff */
[----:B------:R-:W-:Y:S02]  /*0490*/  IADD3 R17, PT, PT, R17, 0x10, RZ ;  /* 0x0000001011117810 */ /* 0x000fe40007ffe0ff */
[----:B--2---:R-:W-:Y:S04]  /*04a0*/  @!P0 STS [R12], R19 ;  /* 0x000000130c008388 */ /* 0x004fe80000000800 */
[----:B----4-:R-:W-:Y:S01]  /*04b0*/  @!P1 STS [R13], R2 ;  /* 0x000000020d009388 */ /* 0x010fe20000000800 */
[----:B------:R-:W-:Y:S06]  /*04c0*/  BAR.SYNC.DEFER_BLOCKING 0x0 ;  /* 0x0000000000007b1d */ /* 0x000fec0000010000 */
[----:B------:R-:W-:Y:S04]  /*04d0*/  LDS R22, [R9] ;  /* 0x0000000009167984 */ /* 0x000fe80000000800 */
[----:B------:R-:W0:Y:S04]  /*04e0*/  LDS R23, [R11] ;  /* 0x000000000b177984 */ /* 0x000e280000000800 */
[----:B------:R-:W-:Y:S04]  /*04f0*/  LDS R24, [R9+0x40] ;  /* 0x0000400009187984 */ /* 0x000fe80000000800 */
[----:B------:R-:W1:Y:S04]  /*0500*/  LDS R25, [R11+0x48] ;  /* 0x000048000b197984 */ /* 0x000e680000000800 */
[----:B------:R-:W-:Y:S04]  /*0510*/  LDS R20, [R9+0x80] ;  /* 0x0000800009147984 */ /* 0x000fe80000000800 */
[----:B------:R-:W2:Y:S04]  /*0520*/  LDS R21, [R11+0x90] ;  /* 0x000090000b157984 */ /* 0x000ea80000000800 */
[----:B------:R-:W-:Y:S04]  /*0530*/  LDS R4, [R9+0xc0] ;  /* 0x0000c00009047984 */ /* 0x000fe80000000800 */
[----:B------:R-:W4:Y:S04]  /*0540*/  LDS R5, [R11+0xd8] ;  /* 0x0000d8000b057984 */ /* 0x000f280000000800 */
[----:B------:R-:W-:Y:S04]  /*0550*/  LDS R3, [R9+0x100] ;  /* 0x0001000009037984 */ /* 0x000fe80000000800 */
[----:B------:R-:W5:Y:S04]  /*0560*/  LDS R2, [R11+0x120] ;  /* 0x000120000b027984 */ /* 0x000f680000000800 */
[----:B------:R-:W-:Y:S01]  /*0570*/  LDS R19, [R11+0x168] ;  /* 0x000168000b137984 */ /* 0x000fe20000000800 */
[----:B0-----:R-:W-:-:S05]  /*0580*/  FADD R23, R22, -R23 ;  /* 0x8000001716177221 */ /* 0x001fca0000000000 */
[CC--:B------:R-:W-:Y:S02]  /*0590*/  FSETP.GT.AND P1, PT, |R23|.reuse, R18.reuse, PT ;  /* 0x000000121700720b */ /* 0x0c0fe40003f24200 */
[C---:B------:R-:W-:Y:S01]  /*05a0*/  FSETP.GE.AND P2, PT, R23.reuse, RZ, PT ;  /* 0x000000ff1700720b */ /* 0x040fe20003f46000 */
[----:B-1----:R-:W-:Y:S01]  /*05b0*/  FADD R24, R24, -R25 ;  /* 0x8000001918187221 */ /* 0x002fe20000000000 */
[----:B------:R-:W-:Y:S02]  /*05c0*/  FSEL R23, |R23|, R18, P1 ;  /* 0x0000001217177208 */ /* 0x000fe40000800200 */
[----:B------:R-:W0:Y:S02]  /*05d0*/  LDS R18, [R9+0x140] ;  /* 0x0001400009127984 */ /* 0x000e240000000800 */
[C---:B------:R-:W-:Y:S02]  /*05e0*/  FSETP.GT.AND P3, PT, |R24|.reuse, R23, PT ;  /* 0x000000171800720b */ /* 0x040fe40003f64200 */
[----:B------:R-:W-:-:S02]  /*05f0*/  FSETP.GE.AND P4, PT, R24, RZ, PT ;  /* 0x000000ff1800720b */ /* 0x000fc40003f86000 */
[----:B------:R-:W-:Y:S01]  /*0600*/  FSEL R23, |R24|, R23, P3 ;  /* 0x0000001718177208 */ /* 0x000fe20001800200 */
[----:B--2---:R-:W-:Y:S02]  /*0610*/  FADD R24, R20, -R21 ;  /* 0x8000001514187221 */ /* 0x004fe40000000000 */
[----:B------:R-:W-:Y:S04]  /*0620*/  LDS R20, [R9+0x180] ;  /* 0x0001800009147984 */ /* 0x000fe80000000800 */
[----:B------:R-:W1:Y:S01]  /*0630*/  LDS R21, [R11+0x1b0] ;  /* 0x0001b0000b157984 */ /* 0x000e620000000800 */
[----:B------:R-:W-:Y:S02]  /*0640*/  IMAD.U32 R22, RZ, RZ, UR5 ;  /* 0x00000005ff167e24 */ /* 0x000fe4000f8e00ff */
[----:B------:R-:W-:Y:S01]  /*0650*/  @P2 IMAD R22, RZ, RZ, UR4 ;  /* 0x00000004ff162e24 */ /* 0x000fe2000f8e02ff */
[----:B------:R-:W-:-:S02]  /*0660*/  FSETP.GT.AND P2, PT, |R24|, R23, PT ;  /* 0x000000171800720b */ /* 0x000fc40003f44200 */
[C---:B------:R-:W-:Y:S02]  /*0670*/  FSETP.GE.AND P5, PT, R24.reuse, RZ, PT ;  /* 0x000000ff1800720b */ /* 0x040fe40003fa6000 */
[----:B------:R-:W-:Y:S01]  /*0680*/  FSEL R23, |R24|, R23, P2 ;  /* 0x0000001718177208 */ /* 0x000fe20001000200 */
[----:B----4-:R-:W-:Y:S02]  /*0690*/  FADD R24, R4, -R5 ;  /* 0x8000000504187221 */ /* 0x010fe40000000000 */
[----:B------:R-:W-:Y:S01]  /*06a0*/  LDS R5, [R9+0x1c0] ;  /* 0x0001c00009057984 */ /* 0x000fe20000000800 */
[----:B------:R-:W-:-:S03]  /*06b0*/  @P1 IADD3 R16, PT, PT, R22, -0x7, RZ ;  /* 0xfffffff916101810 */ /* 0x000fc60007ffe0ff */
[----:B------:R-:W2:Y:S01]  /*06c0*/  LDS R4, [R11+0x1f8] ;  /* 0x0001f8000b047984 */ /* 0x000ea20000000800 */
[CC--:B------:R-:W-:Y:S01]  /*06d0*/  FSETP.GT.AND P1, PT, |R24|.reuse, R23.reuse, PT ;  /* 0x000000171800720b */ /* 0x0c0fe20003f24200 */
[----:B------:R-:W-:Y:S02]  /*06e0*/  IMAD.U32 R22, RZ, RZ, UR5 ;  /* 0x00000005ff167e24 */ /* 0x000fe4000f8e00ff */
[----:B-----5:R-:W-:Y:S01]  /*06f0*/  FADD R26, R3, -R2 ;  /* 0x80000002031a7221 */ /* 0x020fe20000000000 */
[----:B------:R-:W-:Y:S01]  /*0700*/  @P4 IMAD R22, RZ, RZ, UR4 ;  /* 0x00000004ff164e24 */ /* 0x000fe2000f8e02ff */
[C---:B------:R-:W-:Y:S01]  /*0710*/  FSEL R23, |R24|.reuse, R23, P1 ;  /* 0x0000001718177208 */ /* 0x040fe20000800200 */
[----:B------:R-:W-:Y:S01]  /*0720*/  LDS R3, [R9+0x280] ;  /* 0x0002800009037984 */ /* 0x000fe20000000800 */
[----:B------:R-:W-:Y:S02]  /*0730*/  FSETP.GE.AND P4, PT, R24, RZ, PT ;  /* 0x000000ff1800720b */ /* 0x000fe40003f86000 */
[----:B------:R-:W-:Y:S01]  /*0740*/  @P3 IADD3 R16, PT, PT, R22, -0x6, RZ ;  /* 0xfffffffa16103810 */ /* 0x000fe20007ffe0ff */
[----:B------:R-:W-:Y:S01]  /*0750*/  IMAD.U32 R2, RZ, RZ, UR5 ;  /* 0x00000005ff027e24 */ /* 0x000fe2000f8e00ff */
[CC--:B------:R-:W-:Y:S01]  /*0760*/  FSETP.GT.AND P3, PT, |R26|.reuse, R23.reuse, PT ;  /* 0x000000171a00720b */ /* 0x0c0fe20003f64200 */
[----:B------:R-:W-:Y:S01]  /*0770*/  @P5 IMAD R2, RZ, RZ, UR4 ;  /* 0x00000004ff025e24 */ /* 0x000fe2000f8e02ff */
[C---:B------:R-:W-:Y:S01]  /*0780*/  FSETP.GE.AND P5, PT, R26.reuse, RZ, PT ;  /* 0x000000ff1a00720b */ /* 0x040fe20003fa6000 */
[----:B------:R-:W-:Y:S01]  /*0790*/  LDS R22, [R9+0x200] ;  /* 0x0002000009167984 */ /* 0x000fe20000000800 */
[----:B------:R-:W-:-:S03]  /*07a0*/  FSEL R26, |R26|, R23, P3 ;  /* 0x000000171a1a7208 */ /* 0x000fc60001800200 */
[----:B------:R-:W4:Y:S01]  /*07b0*/  LDS R23, [R11+0x240] ;  /* 0x000240000b177984 */ /* 0x000f220000000800 */
[----:B------:R-:W-:Y:S02]  /*07c0*/  @P2 VIADD R16, R2, 0xfffffffb ;  /* 0xfffffffb02102836 */ /* 0x000fe40000000000 */
[----:B------:R-:W-:Y:S01]  /*07d0*/  IMAD.U32 R2, RZ, RZ, UR5 ;  /* 0x00000005ff027e24 */ /* 0x000fe2000f8e00ff */
[----:B------:R-:W-:Y:S01]  /*07e0*/  @P4 IADD3 R2, PT, PT, RZ, UR4, RZ ;  /* 0x00000004ff024c10 */ /* 0x000fe2000fffe0ff */
[----:B0-----:R-:W-:Y:S01]  /*07f0*/  FADD R19, R18, -R19 ;  /* 0x8000001312137221 */ /* 0x001fe20000000000 */
[----:B-1----:R-:W-:Y:S02]  /*0800*/  FADD R24, R20, -R21 ;  /* 0x8000001514187221 */ /* 0x002fe40000000000 */
[----:B------:R-:W-:Y:S01]  /*0810*/  LDS R20, [R9+0x240] ;  /* 0x0002400009147984 */ /* 0x000fe20000000800 */
[----:B------:R-:W-:-:S03]  /*0820*/  @P1 VIADD R16, R2, 0xfffffffc ;  /* 0xfffffffc02101836 */ /* 0x000fc60000000000 */
[----:B------:R-:W0:Y:S01]  /*0830*/  LDS R21, [R11+0x288] ;  /* 0x000288000b157984 */ /* 0x000e220000000800 */
[CC--:B------:R-:W-:Y:S01]  /*0840*/  FSETP.GT.AND P2, PT, |R19|.reuse, R26.reuse, PT ;  /* 0x0000001a1300720b */ /* 0x0c0fe20003f44200 */
[----:B------:R-:W-:Y:S02]  /*0850*/  IMAD.U32 R18, RZ, RZ, UR5 ;  /* 0x00000005ff127e24 */ /* 0x000fe4000f8e00ff */
[----:B------:R-:W1:Y:S01]  /*0860*/  LDS R2, [R11+0x2d0] ;  /* 0x0002d0000b027984 */ /* 0x000e620000000800 */
[C---:B------:R-:W-:Y:S01]  /*0870*/  FSETP.GE.AND P4, PT, R19.reuse, RZ, PT ;  /* 0x000000ff1300720b */ /* 0x040fe20003f86000 */
[----:B------:R-:W-:Y:S01]  /*0880*/  @P5 IMAD R18, RZ, RZ, UR4 ;  /* 0x00000004ff125e24 */ /* 0x000fe2000f8e02ff */
[----:B------:R-:W-:Y:S02]  /*0890*/  FSETP.GE.AND P5, PT, R24, RZ, PT ;  /* 0x000000ff1800720b */ /* 0x000fe40003fa6000 */
[----:B------:R-:W-:Y:S01]  /*08a0*/  FSEL R19, |R19|, R26, P2 ;  /* 0x0000001a13137208 */ /* 0x000fe20001000200 */
[----:B--2---:R-:W-:Y:S01]  /*08b0*/  FADD R25, R5, -R4 ;  /* 0x8000000405197221 */ /* 0x004fe20000000000 */
[----:B------:R-:W-:Y:S01]  /*08c0*/  @P3 IADD3 R16, PT, PT, R18, -0x3, RZ ;  /* 0xfffffffd12103810 */ /* 0x000fe20007ffe0ff */
[----:B------:R-:W-:Y:S01]  /*08d0*/  LDS R5, [R11+0x318] ;  /* 0x000318000b057984 */ /* 0x000fe20000000800 */
[----:B------:R-:W-:-:S03]  /*08e0*/  FSETP.GT.AND P1, PT, |R24|, R19, PT ;  /* 0x000000131800720b */ /* 0x000fc60003f24200 */
[----:B------:R-:W2:Y:S01]  /*08f0*/  LDS R18, [R9+0x2c0] ;  /* 0x0002c00009127984 */ /* 0x000ea20000000800 */
[----:B------:R-:W-:Y:S01]  /*0900*/  FSEL R24, |R24|, R19, P1 ;  /* 0x0000001318187208 */ /* 0x000fe20000800200 */
[----:B------:R-:W-:Y:S02]  /*0910*/  IMAD.U32 R19, RZ, RZ, UR5 ;  /* 0x00000005ff137e24 */ /* 0x000fe4000f8e00ff */
[----:B------:R-:W-:Y:S02]  /*0920*/  IMAD.U32 R4, RZ, RZ, UR5 ;  /* 0x00000005ff047e24 */ /* 0x000fe4000f8e00ff */
[----:B------:R-:W-:Y:S02]  /*0930*/  @P4 IMAD R19, RZ, RZ, UR4 ;  /* 0x00000004ff134e24 */ /* 0x000fe4000f8e02ff */
[----:B------:R-:W-:Y:S01]  /*0940*/  @P5 IMAD R4, RZ, RZ, UR4 ;  /* 0x00000004ff045e24 */ /* 0x000fe2000f8e02ff */
[----:B------:R-:W-:Y:S02]  /*0950*/  FSETP.GE.AND P3, PT, R25, RZ, PT ;  /* 0x000000ff1900720b */ /* 0x000fe40003f66000 */
[----:B------:R-:W-:Y:S01]  /*0960*/  @P2 IADD3 R16, PT, PT, R19, -0x2, RZ ;  /* 0xfffffffe13102810 */ /* 0x000fe20007ffe0ff */
[----:B------:R-:W-:Y:S01]  /*0970*/  @P1 VIADD R16, R4, 0xffffffff ;  /* 0xffffffff04101836 */ /* 0x000fe20000000000 */
[----:B------:R-:W-:Y:S01]  /*0980*/  LDS R19, [R9+0x300] ;  /* 0x0003000009137984 */ /* 0x000fe20000000800 */
[----:B------:R-:W-:-:S03]  /*0990*/  FSETP.GT.AND P2, PT, |R25|, R24, PT ;  /* 0x000000181900720b */ /* 0x000fc60003f44200 */
[----:B------:R-:W5:Y:S01]  /*09a0*/  LDS R4, [R11+0x360] ;  /* 0x000360000b047984 */ /* 0x000f620000000800 */
[----:B----4-:R-:W-:Y:S01]  /*09b0*/  FADD R27, R22, -R23 ;  /* 0x80000017161b7221 */ /* 0x010fe20000000000 */
[----:B------:R-:W-:Y:S02]  /*09c0*/  FSEL R24, |R25|, R24, P2 ;  /* 0x0000001819187208 */ /* 0x000fe40001000200 */
[----:B------:R-:W-:Y:S02]  /*09d0*/  LDS R22, [R9+0x340] ;  /* 0x0003400009167984 */ /* 0x000fe40000000800 */
[----:B------:R-:W-:Y:S02]  /*09e0*/  FSETP.GT.AND P1, PT, |R27|, R24, PT ;  /* 0x000000181b00720b */ /* 0x000fe40003f24200 */
[----:B------:R-:W4:Y:S01]  /*09f0*/  LDS R23, [R11+0x3a8] ;  /* 0x0003a8000b177984 */ /* 0x000f220000000800 */
[----:B------:R-:W-:Y:S01]  /*0a00*/  IMAD.U32 R26, RZ, RZ, UR5 ;  /* 0x00000005ff1a7e24 */ /* 0x000fe2000f8e00ff */
[----:B------:R-:W-:-:S02]  /*0a10*/  @P3 IADD3 R26, PT, PT, RZ, UR4, RZ ;  /* 0x00000004ff1a3c10 */ /* 0x000fc4000fffe0ff */
[C---:B------:R-:W-:Y:S02]  /*0a20*/  FSETP.GE.AND P3, PT, R27.reuse, RZ, PT ;  /* 0x000000ff1b00720b */ /* 0x040fe40003f66000 */
[----:B------:R-:W-:Y:S01]  /*0a30*/  FSEL R24, |R27|, R24, P1 ;  /* 0x000000181b187208 */ /* 0x000fe20000800200 */
[----:B0-----:R-:W-:Y:S02]  /*0a40*/  FADD R27, R20, -R21 ;  /* 0x80000015141b7221 */ /* 0x001fe40000000000 */
[----:B------:R-:W-:Y:S01]  /*0a50*/  LDS R20, [R9+0x380] ;  /* 0x0003800009147984 */ /* 0x000fe20000000800 */
[----:B-1----:R-:W-:-:S03]  /*0a60*/  FADD R25, R3, -R2 ;  /* 0x8000000203197221 */ /* 0x002fc60000000000 */
[----:B------:R-:W0:Y:S01]  /*0a70*/  LDS R21, [R11+0x3f0] ;  /* 0x0003f0000b157984 */ /* 0x000e220000000800 */
[----:B------:R-:W-:Y:S01]  /*0a80*/  @P2 IMAD.MOV.U32 R16, RZ, RZ, R26 ;  /* 0x000000ffff102224 */ /* 0x000fe200078e001a */
[CC--:B------:R-:W-:Y:S02]  /*0a90*/  FSETP.GT.AND P2, PT, |R27|.reuse, R24.reuse, PT ;  /* 0x000000181b00720b */ /* 0x0c0fe40003f44200 */
[----:B------:R-:W-:Y:S04]  /*0aa0*/  LDS R3, [R9+0x3c0] ;  /* 0x0003c00009037984 */ /* 0x000fe80000000800 */
[----:B------:R-:W1:Y:S01]  /*0ab0*/  LDS R2, [R11+0x438] ;  /* 0x000438000b027984 */ /* 0x000e620000000800 */
[C---:B------:R-:W-:Y:S01]  /*0ac0*/  FSEL R24, |R27|.reuse, R24, P2 ;  /* 0x000000181b187208 */ /* 0x040fe20001000200 */
[----:B------:R-:W-:Y:S01]  /*0ad0*/  BAR.SYNC.DEFER_BLOCKING 0x0 ;  /* 0x0000000000007b1d */ /* 0x000fe20000010000 */
[----:B------:R-:W-:Y:S01]  /*0ae0*/  FSETP.GE.AND P6, PT, R27, RZ, PT ;  /* 0x000000ff1b00720b */ /* 0x000fe20003fc6000 */
[----:B--2---:R-:W-:Y:S01]  /*0af0*/  FADD R27, R18, -R5 ;  /* 0x80000005121b7221 */ /* 0x004fe20000000000 */
[----:B------:R-:W-:Y:S01]  /*0b00*/  FSETP.GT.AND P4, PT, |R25|, R24, PT ;  /* 0x000000181900720b */ /* 0x000fe20003f84200 */
[----:B------:R-:W-:-:S02]  /*0b10*/  IMAD.U32 R5, RZ, RZ, UR5 ;  /* 0x00000005ff057e24 */ /* 0x000fc4000f8e00ff */
[----:B------:R-:W-:Y:S01]  /*0b20*/  @P3 IMAD R5, RZ, RZ, UR4 ;  /* 0x00000004ff053e24 */ /* 0x000fe2000f8e02ff */
[C---:B------:R-:W-:Y:S02]  /*0b30*/  FSEL R24, |R25|.reuse, R24, P4 ;  /* 0x0000001819187208 */ /* 0x040fe40002000200 */
[----:B------:R-:W-:Y:S02]  /*0b40*/  FSETP.GE.AND P3, PT, R25, RZ, PT ;  /* 0x000000ff1900720b */ /* 0x000fe40003f66000 */
[----:B------:R-:W-:Y:S01]  /*0b50*/  @P1 IADD3 R16, PT, PT, R5, 0x1, RZ ;  /* 0x0000000105101810 */ /* 0x000fe20007ffe0ff */
[----:B------:R-:W-:Y:S01]  /*0b60*/  IMAD.U32 R5, RZ, RZ, UR5 ;  /* 0x00000005ff057e24 */ /* 0x000fe2000f8e00ff */
[----:B------:R-:W-:Y:S01]  /*0b70*/  FSETP.GT.AND P1, PT, |R27|, R24, PT ;  /* 0x000000181b00720b */ /* 0x000fe20003f24200 */
[----:B------:R-:W-:Y:S02]  /*0b80*/  @P6 IMAD R5, RZ, RZ, UR4 ;  /* 0x00000004ff056e24 */ /* 0x000fe4000f8e02ff */
[----:B-----5:R-:W-:Y:S01]  /*0b90*/  FADD R19, R19, -R4 ;  /* 0x8000000413137221 */ /* 0x020fe20000000000 */
[----:B------:R-:W-:-:S02]  /*0ba0*/  FSETP.GE.AND P5, PT, R27, RZ, PT ;  /* 0x000000ff1b00720b */ /* 0x000fc40003fa6000 */
[----:B------:R-:W-:Y:S02]  /*0bb0*/  FSEL R24, |R27|, R24, P1 ;  /* 0x000000181b187208 */ /* 0x000fe40000800200 */
[----:B------:R-:W-:Y:S01]  /*0bc0*/  @P2 IADD3 R16, PT, PT, R5, 0x2, RZ ;  /* 0x0000000205102810 */ /* 0x000fe20007ffe0ff */
[----:B------:R-:W-:Y:S01]  /*0bd0*/  IMAD.U32 R4, RZ, RZ, UR5 ;  /* 0x00000005ff047e24 */ /* 0x000fe2000f8e00ff */
[CC--:B------:R-:W-:Y:S01]  /*0be0*/  FSETP.GT.AND P2, PT, |R19|.reuse, R24.reuse, PT ;  /* 0x000000181300720b */ /* 0x0c0fe20003f44200 */
[----:B------:R-:W-:Y:S02]  /*0bf0*/  @P3 IMAD R4, RZ, RZ, UR4 ;  /* 0x00000004ff043e24 */ /* 0x000fe4000f8e02ff */
[----:B----4-:R-:W-:Y:S01]  /*0c00*/  FADD R23, R22, -R23 ;  /* 0x8000001716177221 */ /* 0x010fe20000000000 */
[C---:B------:R-:W-:Y:S02]  /*0c10*/  FSETP.GE.AND P3, PT, R19.reuse, RZ, PT ;  /* 0x000000ff1300720b */ /* 0x040fe40003f66000 */
[----:B------:R-:W-:Y:S01]  /*0c20*/  FSEL R24, |R19|, R24, P2 ;  /* 0x0000001813187208 */ /* 0x000fe20001000200 */
[----:B------:R-:W-:Y:S01]  /*0c30*/  IMAD.U32 R5, RZ, RZ, UR5 ;  /* 0x00000005ff057e24 */ /* 0x000fe2000f8e00ff */
[----:B------:R-:W-:Y:S01]  /*0c40*/  @P5 IADD3 R5, PT, PT, RZ, UR4, RZ ;  /* 0x00000004ff055c10 */ /* 0x000fe2000fffe0ff */
[----:B------:R-:W-:Y:S01]  /*0c50*/  @P4 VIADD R16, R4, 0x3 ;  /* 0x0000000304104836 */ /* 0x000fe20000000000 */
[CC--:B------:R-:W-:Y:S01]  /*0c60*/  FSETP.GT.AND P4, PT, |R23|.reuse, R24.reuse, PT ;  /* 0x000000181700720b */ /* 0x0c0fe20003f84200 */
[----:B0-----:R-:W-:Y:S01]  /*0c70*/  FADD R20, R20, -R21 ;  /* 0x8000001514147221 */ /* 0x001fe20000000000 */
[----:B------:R-:W-:Y:S01]  /*0c80*/  FSETP.GE.AND P5, PT, R23, RZ, PT ;  /* 0x000000ff1700720b */ /* 0x000fe20003fa6000 */
[----:B------:R-:W-:Y:S01]  /*0c90*/  @P1 VIADD R16, R5, 0x4 ;  /* 0x0000000405101836 */ /* 0x000fe20000000000 */
[----:B------:R-:W-:Y:S01]  /*0ca0*/  FSEL R23, |R23|, R24, P4 ;  /* 0x0000001817177208 */ /* 0x000fe20002000200 */
[----:B-1----:R-:W-:Y:S01]  /*0cb0*/  FADD R5, R3, -R2 ;  /* 0x8000000203057221 */ /* 0x002fe20000000000 */
[----:B------:R-:W-:-:S02]  /*0cc0*/  IMAD.U32 R2, RZ, RZ, UR5 ;  /* 0x00000005ff027e24 */ /* 0x000fc4000f8e00ff */
[CC--:B------:R-:W-:Y:S01]  /*0cd0*/  FSETP.GT.AND P1, PT, |R20|.reuse, R23.reuse, PT ;  /* 0x000000171400720b */ /* 0x0c0fe20003f24200 */
[----:B------:R-:W-:Y:S01]  /*0ce0*/  @P3 IMAD R2, RZ, RZ, UR4 ;  /* 0x00000004ff023e24 */ /* 0x000fe2000f8e02ff */
[----:B------:R-:W-:Y:S02]  /*0cf0*/  FSETP.GE.AND P6, PT, R20, RZ, PT ;  /* 0x000000ff1400720b */ /* 0x000fe40003fc6000 */
[C---:B------:R-:W-:Y:S01]  /*0d00*/  FSETP.GE.AND P3, PT, R5.reuse, RZ, PT ;  /* 0x000000ff0500720b */ /* 0x040fe20003f66000 */
[----:B------:R-:W-:Y:S01]  /*0d10*/  @P2 VIADD R16, R2, 0x5 ;  /* 0x0000000502102836 */ /* 0x000fe20000000000 */
[----:B------:R-:W-:Y:S01]  /*0d20*/  FSEL R18, |R20|, R23, P1 ;  /* 0x0000001714127208 */ /* 0x000fe20000800200 */
[----:B------:R-:W-:Y:S01]  /*0d30*/  IMAD.U32 R2, RZ, RZ, UR5 ;  /* 0x00000005ff027e24 */ /* 0x000fe2000f8e00ff */
[----:B------:R-:W-:Y:S01]  /*0d40*/  MOV R3, UR5 ;  /* 0x0000000500037c02 */ /* 0x000fe20008000f00 */
[----:B------:R-:W-:Y:S01]  /*0d50*/  IMAD.U32 R4, RZ, RZ, UR5 ;  /* 0x00000005ff047e24 */ /* 0x000fe2000f8e00ff */
[----:B------:R-:W-:Y:S01]  /*0d60*/  UIADD3 UR5, UPT, UPT, UR4, 0x9, URZ ;  /* 0x0000000904057890 */ /* 0x000fe2000fffe0ff */
[----:B------:R-:W-:Y:S01]  /*0d70*/  FSETP.GT.AND P2, PT, |R5|, R18, PT ;  /* 0x000000120500720b */ /* 0x000fe20003f44200 */
[----:B------:R-:W-:-:S02]  /*0d80*/  @P5 IMAD R3, RZ, RZ, UR4 ;  /* 0x00000004ff035e24 */ /* 0x000fc4000f8e02ff */
[----:B------:R-:W-:Y:S01]  /*0d90*/  UISETP.GE.AND UP0, UPT, UR5, UR6, UPT ;  /* 0x000000060500728c */ /* 0x000fe2000bf06270 */
[----:B------:R-:W-:Y:S02]  /*0da0*/  @P6 IMAD R2, RZ, RZ, UR4 ;  /* 0x00000004ff026e24 */ /* 0x000fe4000f8e02ff */
[----:B------:R-:W-:Y:S01]  /*0db0*/  @P4 IADD3 R16, PT, PT, R3, 0x6, RZ ;  /* 0x0000000603104810 */ /* 0x000fe20007ffe0ff */
[----:B---3--:R-:W-:Y:S01]  /*0dc0*/  IMAD.MOV.U32 R3, RZ, RZ, R14 ;  /* 0x000000ffff037224 */ /* 0x008fe200078e000e */
[----:B------:R-:W-:Y:S01]  /*0dd0*/  @P3 IADD3 R4, PT, PT, RZ, UR4, RZ ;  /* 0x00000004ff043c10 */ /* 0x000fe2000fffe0ff */
[----:B------:R-:W-:Y:S01]  /*0de0*/  @P1 VIADD R16, R2, 0x7 ;  /* 0x0000000702101836 */ /* 0x000fe20000000000 */
[----:B------:R-:W-:Y:S01]  /*0df0*/  FSEL R18, |R5|, R18, P2 ;  /* 0x0000001205127208 */ /* 0x000fe20001000200 */
[----:B------:R-:W-:Y:S02]  /*0e00*/  IMAD R15, R3, 0x10, R15 ;  /* 0x00000010030f7824 */ /* 0x000fe400078e020f */
[----:B------:R-:W-:Y:S01]  /*0e10*/  @P2 VIADD R16, R4, 0x8 ;  /* 0x0000000804102836 */ /* 0x000fe20000000000 */
[----:B------:R-:W-:Y:S01]  /*0e20*/  UIADD3 UR4, UPT, UPT, UR4, 0x10, URZ ;  /* 0x0000001004047890 */ /* 0x000fe2000fffe0ff */
[----:B------:R-:W-:Y:S11]  /*0e30*/  BRA.U !UP0, `(.L_x_13) ;  /* 0xfffffff508747547 */ /* 0x000ff6000b83ffff */
[----:B------:R-:W-:-:S05]  /*0e40*/  UMOV UR4, UR5 ;  /* 0x0000000500047c82 */ /* 0x000fca0008000000 */
.L_x_12:
[----:B------:R-:W0:Y:S02]  /*0e50*/  LDCU UR6, c[0x0][0x398] ;  /* 0x00007300ff0677ac */ /* 0x000e240008000800 */
[----:B0-----:R-:W-:-:S09]  /*0e60*/  ULOP3.LUT UP0, UR5, UR6, 0xf, URZ, 0xc0, !UPT ;  /* 0x0000000f06057892 */ /* 0x001fd2000f80c0ff */
[----:B------:R-:W-:Y:S05]  /*0e70*/  BRA.U !UP0, `(.L_x_14) ;  /* 0x0000000908f47547 */ /* 0x000fea000b800000 */
[----:B------:R-:W0:Y:S01]  /*0e80*/  LDCU UR7, c[0x0][0x390] ;  /* 0x00007200ff0777ac */ /* 0x000e220008000800 */
[----:B------:R-:W-:Y:S02]  /*0e90*/  VIADD R6, R6, UR4 ;  /* 0x0000000406067c36 */ /* 0x000fe40008000000 */
[----:B------:R-:W-:Y:S01]  /*0ea0*/  VIADD R19, R0, UR4 ;  /* 0x0000000400137c36 */ /* 0x000fe20008000000 */
[----:B------:R-:W1:Y:S02]  /*0eb0*/  LDCU UR10, c[0x0][0x394] ;  /* 0x00007280ff0a77ac */ /* 0x000e640008000800 */
[----:B------:R-:W-:Y:S02]  /*0ec0*/  ISETP.GE.U32.AND P0, PT, R6, UR6, PT ;  /* 0x0000000606007c0c */ /* 0x000fe4000bf06070 */
[----:B------:R-:W-:Y:S02]  /*0ed0*/  ISETP.GE.U32.AND P1, PT, R19, UR6, PT ;  /* 0x0000000613007c0c */ /* 0x000fe4000bf26070 */
[----:B0-----:R-:W-:-:S02]  /*0ee0*/  ISETP.GE.OR P0, PT, R7, UR7, P0 ;  /* 0x0000000707007c0c */ /* 0x001fc40008706670 */
[----:B-1----:R-:W-:-:S11]  /*0ef0*/  ISETP.GE.OR P1, PT, R10, UR10, P1 ;  /* 0x0000000a0a007c0c */ /* 0x002fd60008f26670 */
[----:B------:R-:W0:Y:S01]  /*0f00*/  @!P0 S2R R0, SR_CTAID.Z ;  /* 0x0000000000008919 */ /* 0x000e220000002700 */
[----:B------:R-:W0:Y:S01]  /*0f10*/  @!P0 LDC R2, c[0x0][0x3a0] ;  /* 0x0000e800ff028b82 */ /* 0x000e220000000800 */
[----:B------:R-:W1:Y:S07]  /*0f20*/  @!P1 S2R R21, SR_CTAID.Z ;  /* 0x0000000000159919 */ /* 0x000e6e0000002700 */
[----:B------:R-:W2:Y:S08]  /*0f30*/  @!P0 LDC.64 R14, c[0x0][0x380] ;  /* 0x0000e000ff0e8b82 */ /* 0x000eb00000000a00 */
[----:B------:R-:W3:Y:S01]  /*0f40*/  @!P1 LDC.64 R4, c[0x0][0x388] ;  /* 0x0000e200ff049b82 */ /* 0x000ee20000000a00 */
[----:B0-----:R-:W-:-:S04]  /*0f50*/  @!P0 IMAD R17, R7, R2, R0 ;  /* 0x0000000207118224 */ /* 0x001fc800078e0200 */
[----:B------:R-:W-:Y:S02]  /*0f60*/  @!P0 IMAD R0, R17, UR6, R6 ;  /* 0x0000000611008c24 */ /* 0x000fe4000f8e0206 */
[----:B-1----:R-:W-:Y:S02]  /*0f70*/  @!P1 IMAD R2, R21, UR10, R10 ;  /* 0x0000000a15029c24 */ /* 0x002fe4000f8e020a */
[----:B------:R-:W-:Y:S02]  /*0f80*/  @!P0 IMAD R17, R0, R3, R8 ;  /* 0x0000000300118224 */ /* 0x000fe400078e0208 */
[----:B------:R-:W-:Y:S02]  /*0f90*/  @!P1 IMAD R19, R2, UR6, R19 ;  /* 0x0000000602139c24 */ /* 0x000fe4000f8e0213 */
[----:B--2---:R-:W-:-:S04]  /*0fa0*/  @!P0 IMAD.WIDE.U32 R14, R17, 0x4, R14 ;  /* 0x00000004110e8825 */ /* 0x004fc800078e000e */
[----:B---3--:R-:W-:Y:S02]  /*0fb0*/  @!P1 IMAD.WIDE.U32 R4, R19, 0x4, R4 ;  /* 0x0000000413049825 */ /* 0x008fe400078e0004 */
[----:B------:R-:W2:Y:S04]  /*0fc0*/  @!P0 LDG.E.CONSTANT R15, desc[UR8][R14.64] ;  /* 0x000000080e0f8981 */ /* 0x000ea8000c1e9900 */
[----:B------:R-:W3:Y:S01]  /*0fd0*/  @!P1 LDG.E.CONSTANT R4, desc[UR8][R4.64] ;  /* 0x0000000804049981 */ /* 0x000ee2000c1e9900 */
[----:B------:R-:W-:Y:S02]  /*0fe0*/  UIADD3 UR6, UPT, UPT, UR4, -0x80000000, URZ ;  /* 0x8000000004067890 */ /* 0x000fe4000fffe0ff */
[----:B------:R-:W-:Y:S01]  /*0ff0*/  UISETP.NE.AND UP0, UPT, UR5, 0x1, UPT ;  /* 0x000000010500788c */ /* 0x000fe2000bf05270 */
[----:B--2---:R-:W-:Y:S04]  /*1000*/  @!P0 STS [R12], R15 ;  /* 0x0000000f0c008388 */ /* 0x004fe80000000800 */
[----:B---3--:R-:W-:Y:S01]  /*1010*/  @!P1 STS [R13], R4 ;  /* 0x000000040d009388 */ /* 0x008fe20000000800 */
[----:B------:R-:W-:Y:S06]  /*1020*/  BAR.SYNC.DEFER_BLOCKING 0x0 ;  /* 0x0000000000007b1d */ /* 0x000fec0000010000 */
[----:B------:R-:W-:Y:S04]  /*1030*/  LDS R0, [R9] ;  /* 0x0000000009007984 */ /* 0x000fe80000000800 */
[----:B------:R-:W0:Y:S02]  /*1040*/  LDS R17, [R11] ;  /* 0x000000000b117984 */ /* 0x000e240000000800 */
[----:B0-----:R-:W-:Y:S01]  /*1050*/  FADD R17, R0, -R17 ;  /* 0x8000001100117221 */ /* 0x001fe20000000000 */
[----:B------:R-:W-:-:S04]  /*1060*/  IMAD.U32 R0, RZ, RZ, UR6 ;  /* 0x00000006ff007e24 */ /* 0x000fc8000f8e00ff */
[C---:B------:R-:W-:Y:S02]  /*1070*/  FSETP.GE.AND P1, PT, R17.reuse, RZ, PT ;  /* 0x000000ff1100720b */ /* 0x040fe40003f26000 */
[----:B------:R-:W-:-:S04]  /*1080*/  FSETP.GT.AND P0, PT, |R17|, R18, PT ;  /* 0x000000121100720b */ /* 0x000fc80003f04200 */
[----:B------:R-:W-:-:S07]  /*1090*/  FSEL R18, |R17|, R18, P0 ;  /* 0x0000001211127208 */ /* 0x000fce0000000200 */
[----:B------:R-:W-:-:S05]  /*10a0*/  @P1 IADD3 R0, PT, PT, RZ, UR4, RZ ;  /* 0x00000004ff001c10 */ /* 0x000fca000fffe0ff */
[----:B------:R-:W-:Y:S01]  /*10b0*/  @P0 IMAD.MOV.U32 R16, RZ, RZ, R0 ;  /* 0x000000ffff100224 */ /* 0x000fe200078e0000 */
[----:B------:R-:W-:Y:S06]  /*10c0*/  BRA.U !UP0, `(.L_x_14) ;  /* 0x0000000908607547 */ /* 0x000fec000b800000 */
[----:B------:R-:W-:Y:S01]  /*10d0*/  LDS R0, [R9+0x40] ;  /* 0x0000400009007984 */ /* 0x000fe20000000800 */
[----:B------:R-:W-:-:S03]  /*10e0*/  UISETP.NE.AND UP0, UPT, UR5, 0x2, UPT ;  /* 0x000000020500788c */ /* 0x000fc6000bf05270 */
[----:B------:R-:W0:Y:S02]  /*10f0*/  LDS R5, [R11+0x48] ;  /* 0x000048000b057984 */ /* 0x000e240000000800 */
[----:B0-----:R-:W-:Y:S01]  /*1100*/  FADD R5, R0, -R5 ;  /* 0x8000000500057221 */ /* 0x001fe20000000000 */
[----:B------:R-:W-:-:S04]  /*1110*/  IMAD.U32 R0, RZ, RZ, UR6 ;  /* 0x00000006ff007e24 */ /* 0x000fc8000f8e00ff */
[C---:B------:R-:W-:Y:S02]  /*1120*/  FSETP.GE.AND P1, PT, R5.reuse, RZ, PT ;  /* 0x000000ff0500720b */ /* 0x040fe40003f26000 */
[----:B------:R-:W-:-:S04]  /*1130*/  FSETP.GT.AND P0, PT, |R5|, R18, PT ;  /* 0x000000120500720b */ /* 0x000fc80003f04200 */
[----:B------:R-:W-:-:S07]  /*1140*/  FSEL R18, |R5|, R18, P0 ;  /* 0x0000001205127208 */ /* 0x000fce0000000200 */
[----:B------:R-:W-:-:S05]  /*1150*/  @P1 IMAD R0, RZ, RZ, UR4 ;  /* 0x00000004ff001e24 */ /* 0x000fca000f8e02ff */
[----:B------:R-:W-:Y:S01]  /*1160*/  @P0 IADD3 R16, PT, PT, R0, 0x1, RZ ;  /* 0x0000000100100810 */ /* 0x000fe20007ffe0ff */
        /* <DEDUP_REMOVED lines=9> */
[----:B------:R-:W-:-:S04]  /*1200*/  @P1 IMAD R0, RZ, RZ, UR4 ;  /* 0x00000004ff001e24 */ /* 0x000fc8000f8e02ff */
[----:B------:R-:W-:Y:S01]  /*1210*/  @P0 VIADD R16, R0, 0x2 ;  /* 0x0000000200100836 */ /* 0x000fe20000000000 */
[----:B------:R-:W-:Y:S06]  /*1220*/  BRA.U !UP0, `(.L_x_14) ;  /* 0x0000000908087547 */ /* 0x000fec000b800000 */
[----:B------:R-:W-:Y:S01]  /*1230*/  LDS R0, [R9+0xc0] ;  /* 0x0000c00009007984 */ /* 0x000fe20000000800 */
[----:B------:R-:W-:-:S03]  /*1240*/  UISETP.NE.AND UP0, UPT, UR5, 0x4, UPT ;  /* 0x000000040500788c */ /* 0x000fc6000bf05270 */
[----:B------:R-:W0:Y:S02]  /*1250*/  LDS R5, [R11+0xd8] ;  /* 0x0000d8000b057984 */ /* 0x000e240000000800 */
[----:B0-----:R-:W-:Y:S01]  /*1260*/  FADD R5, R0, -R5 ;  /* 0x8000000500057221 */ /* 0x001fe20000000000 */
[----:B------:R-:W-:-:S04]  /*1270*/  MOV R0, UR6 ;  /* 0x0000000600007c02 */ /* 0x000fc80008000f00 */
        /* <DEDUP_REMOVED lines=14> */
[----:B------:R-:W-:-:S05]  /*1360*/  @P1 IADD3 R0, PT, PT, RZ, UR4, RZ ;  /* 0x00000004ff001c10 */ /* 0x000fca000fffe0ff */
        /* <DEDUP_REMOVED lines=101> */
[----:B------:R-:W-:Y:S04]  /*19c0*/  LDS R9, [R9+0x380] ;  /* 0x0003800009097984 */ /* 0x000fe80000000800 */
[----:B------:R-:W0:Y:S02]  /*19d0*/  LDS R0, [R11+0x3f0] ;  /* 0x0003f0000b007984 */ /* 0x000e240000000800 */
[----:B0-----:R-:W-:Y:S01]  /*19e0*/  FADD R5, R9, -R0 ;  /* 0x8000000009057221 */ /* 0x001fe20000000000 */
[----:B------:R-:W-:-:S04]  /*19f0*/  IMAD.U32 R0, RZ, RZ, UR6 ;  /* 0x00000006ff007e24 */ /* 0x000fc8000f8e00ff */
[C---:B------:R-:W-:Y:S02]  /*1a00*/  FSETP.GE.AND P1, PT, R5.reuse, RZ, PT ;  /* 0x000000ff0500720b */ /* 0x040fe40003f26000 */
[----:B------:R-:W-:-:S04]  /*1a10*/  FSETP.GT.AND P0, PT, |R5|, R18, PT ;  /* 0x000000120500720b */ /* 0x000fc80003f04200 */
[----:B------:R-:W-:-:S07]  /*1a20*/  FSEL R18, |R5|, R18, P0 ;  /* 0x0000001205127208 */ /* 0x000fce0000000200 */
[----:B------:R-:W-:-:S05]  /*1a30*/  @P1 IADD3 R0, PT, PT, RZ, UR4, RZ ;  /* 0x00000004ff001c10 */ /* 0x000fca000fffe0ff */
[----:B------:R-:W-:-:S07]  /*1a40*/  @P0 VIADD R16, R0, 0xe ;  /* 0x0000000e00100836 */ /* 0x000fce0000000000 */
.L_x_14:
        /* <DEDUP_REMOVED lines=16> */
.L_x_15:
        /* <DEDUP_REMOVED lines=11> */
.L_x_26:


//--------------------- .text._Z23inf_dist_forward_kernelILb0EEvPKfS1_iiiiiPfPi --------------------------
	.section	.text._Z23inf_dist_forward_kernelILb0EEvPKfS1_iiiiiPfPi,"ax",@progbits
	.align	128
        .global         _Z23inf_dist_forward_kernelILb0EEvPKfS1_iiiiiPfPi
        .type           _Z23inf_dist_forward_kernelILb0EEvPKfS1_iiiiiPfPi,@function
        .size           _Z23inf_dist_forward_kernelILb0EEvPKfS1_iiiiiPfPi,(.L_x_27 - _Z23inf_dist_forward_kernelILb0EEvPKfS1_iiiiiPfPi)
        .other          _Z23inf_dist_forward_kernelILb0EEvPKfS1_iiiiiPfPi,@"STO_CUDA_ENTRY STV_DEFAULT"
_Z23inf_dist_forward_kernelILb0EEvPKfS1_iiiiiPfPi:
.text._Z23inf_dist_forward_kernelILb0EEvPKfS1_iiiiiPfPi:
[----:B------:R-:W-:Y:S01]  /*0000*/  LDC R1, c[0x0][0x37c] ;  /* 0x0000df00ff017b82 */ /* 0x000fe20000000800 */
[----:B------:R-:W0:Y:S01]  /*0010*/  LDCU UR4, c[0x0][0x39c] ;  /* 0x00007380ff0477ac */ /* 0x000e220008000800 */
[----:B------:R-:W1:Y:S01]  /*0020*/  S2R R4, SR_CTAID.Y ;  /* 0x0000000000047919 */ /* 0x000e620000002600 */
[----:B------:R-:W2:Y:S01]  /*0030*/  LDCU UR5, c[0x0][0x398] ;  /* 0x00007300ff0577ac */ /* 0x000ea20008000800 */
[----:B------:R-:W1:Y:S01]  /*0040*/  S2R R17, SR_TID.Y ;  /* 0x0000000000117919 */ /* 0x000e620000002200 */
[----:B------:R-:W3:Y:S01]  /*0050*/  LDCU.64 UR8, c[0x0][0x358] ;  /* 0x00006b00ff0877ac */ /* 0x000ee20008000a00 */
[----:B------:R-:W4:Y:S01]  /*0060*/  S2R R9, SR_CgaCtaId ;  /* 0x0000000000097919 */ /* 0x000f220000008800 */
[----:B------:R-:W5:Y:S01]  /*0070*/  S2R R16, SR_TID.X ;  /* 0x0000000000107919 */ /* 0x000f620000002100 */
[----:B------:R-:W5:Y:S01]  /*0080*/  S2R R22, SR_CTAID.X ;  /* 0x0000000000167919 */ /* 0x000f620000002500 */
[----:B0-----:R-:W-:Y:S01]  /*0090*/  IMAD.U32 R13, RZ, RZ, UR4 ;  /* 0x00000004ff0d7e24 */ /* 0x001fe2000f8e00ff */
[----:B------:R-:W-:Y:S01]  /*00a0*/  UMOV UR4, URZ ;  /* 0x000000ff00047c82 */ /* 0x000fe20008000000 */
[----:B--2---:R-:W-:-:S03]  /*00b0*/  UISETP.GE.AND UP0, UPT, UR5, 0x10, UPT ;  /* 0x000000100500788c */ /* 0x004fc6000bf06270 */
[----:B------:R-:W-:-:S04]  /*00c0*/  IABS R7, R13 ;  /* 0x0000000d00077213 */ /* 0x000fc80000000000 */
[----:B------:R-:W0:Y:S01]  /*00d0*/  I2F.RP R0, R7 ;  /* 0x0000000700007306 */ /* 0x000e220000209400 */
[----:B-1----:R-:W-:-:S07]  /*00e0*/  LEA R4, R4, R17, 0x4 ;  /* 0x0000001104047211 */ /* 0x002fce00078e20ff */
[----:B0-----:R-:W0:Y:S02]  /*00f0*/  MUFU.RCP R0, R0 ;  /* 0x0000000000007308 */ /* 0x001e240000001000 */
[----:B0-----:R-:W-:Y:S01]  /*0100*/  VIADD R2, R0, 0xffffffe ;  /* 0x0ffffffe00027836 */ /* 0x001fe20000000000 */
[----:B------:R-:W-:-:S05]  /*0110*/  IABS R0, R4 ;  /* 0x0000000400007213 */ /* 0x000fca0000000000 */
        /* <DEDUP_REMOVED lines=9> */
[----:B------:R-:W-:Y:S01]  /*01b0*/  @!P1 IMAD.IADD R0, R0, 0x1, -R7 ;  /* 0x0000000100009824 */ /* 0x000fe200078e0a07 */
[----:B------:R-:W-:Y:S02]  /*01c0*/  @!P1 IADD3 R5, PT, PT, R5, 0x1, RZ ;  /* 0x0000000105059810 */ /* 0x000fe40007ffe0ff */
[----:B------:R-:W-:Y:S02]  /*01d0*/  ISETP.NE.AND P1, PT, R13, RZ, PT ;  /* 0x000000ff0d00720c */ /* 0x000fe40003f25270 */
[----:B------:R-:W-:Y:S02]  /*01e0*/  ISETP.GE.U32.AND P0, PT, R0, R7, PT ;  /* 0x000000070000720c */ /* 0x000fe40003f06070 */
[----:B------:R-:W-:Y:S02]  /*01f0*/  CS2R R6, SRZ ;  /* 0x0000000000067805 */ /* 0x000fe4000001ff00 */
[----:B------:R-:W-:-:S04]  /*0200*/  LOP3.LUT R0, R4, R13, RZ, 0x3c, !PT ;  /* 0x0000000d04007212 */ /* 0x000fc800078e3cff */
[----:B------:R-:W-:Y:S02]  /*0210*/  ISETP.GE.AND P2, PT, R0, RZ, PT ;  /* 0x000000ff0000720c */ /* 0x000fe40003f46270 */
[----:B------:R-:W-:-:S03]  /*0220*/  MOV R0, 0x400 ;  /* 0x0000040000007802 */ /* 0x000fc60000000f00 */
[----:B------:R-:W-:Y:S02]  /*0230*/  @P0 VIADD R5, R5, 0x1 ;  /* 0x0000000105050836 */ /* 0x000fe40000000000 */
[----:B------:R-:W-:Y:S01]  /*0240*/  VIADD R2, R0, 0x400 ;  /* 0x0000040000027836 */ /* 0x000fe20000000000 */
[----:B----4-:R-:W-:-:S05]  /*0250*/  LEA R0, R9, R0, 0x18 ;  /* 0x0000000009007211 */ /* 0x010fca00078ec0ff */
[----:B------:R-:W-:Y:S01]  /*0260*/  @!P2 IMAD.MOV R5, RZ, RZ, -R5 ;  /* 0x000000ffff05a224 */ /* 0x000fe200078e0a05 */
[----:B------:R-:W-:Y:S02]  /*0270*/  @!P1 LOP3.LUT R5, RZ, R13, RZ, 0x33, !PT ;  /* 0x0000000dff059212 */ /* 0x000fe400078e33ff */
[----:B------:R-:W-:Y:S01]  /*0280*/  LEA R9, R9, R2, 0x18 ;  /* 0x0000000209097211 */ /* 0x000fe200078ec0ff */
[C---:B-----5:R-:W-:Y:S01]  /*0290*/  IMAD R2, R22.reuse, 0x10, R16 ;  /* 0x0000001016027824 */ /* 0x060fe200078e0210 */
[----:B------:R-:W-:Y:S01]  /*02a0*/  IADD3 R3, PT, PT, -R5, RZ, RZ ;  /* 0x000000ff05037210 */ /* 0x000fe20007ffe1ff */
[----:B------:R-:W-:Y:S02]  /*02b0*/  IMAD R22, R22, 0x10, R17 ;  /* 0x0000001016167824 */ /* 0x000fe400078e0211 */
[----:B------:R-:W-:Y:S02]  /*02c0*/  IMAD R9, R16, 0x48, R9 ;  /* 0x0000004810097824 */ /* 0x000fe400078e0209 */
[----:B------:R-:W-:-:S02]  /*02d0*/  IMAD R4, R13, R3, R4 ;  /* 0x000000030d047224 */ /* 0x000fc400078e0204 */
[C---:B------:R-:W-:Y:S02]  /*02e0*/  IMAD R3, R17.reuse, 0x40, R0 ;  /* 0x0000004011037824 */ /* 0x040fe400078e0200 */
[--C-:B------:R-:W-:Y:S02]  /*02f0*/  IMAD R17, R17, 0x4, R9.reuse ;  /* 0x0000000411117824 */ /* 0x100fe400078e0209 */
[C---:B------:R-:W-:Y:S01]  /*0300*/  IMAD R0, R16.reuse, -0x44, R9 ;  /* 0xffffffbc10007824 */ /* 0x040fe200078e0209 */
[----:B------:R-:W-:Y:S01]  /*0310*/  LEA R21, R16, R3, 0x2 ;  /* 0x0000000310157211 */ /* 0x000fe200078e10ff */
[----:B---3--:R-:W-:Y:S06]  /*0320*/  BRA.U !UP0, `(.L_x_16) ;  /* 0x0000000908987547 */ /* 0x008fec000b800000 */
[----:B------:R-:W0:Y:S01]  /*0330*/  S2UR UR4, SR_CTAID.Z ;  /* 0x00000000000479c3 */ /* 0x000e220000002700 */
[----:B------:R-:W1:Y:S01]  /*0340*/  LDCU UR7, c[0x0][0x394] ;  /* 0x00007280ff0777ac */ /* 0x000e620008000800 */
[----:B------:R-:W-:-:S06]  /*0350*/  ULOP3.LUT UR6, UR5, 0xfffffff0, URZ, 0xc0, !UPT ;  /* 0xfffffff005067892 */ /* 0x000fcc000f8ec0ff */
        /* <DEDUP_REMOVED lines=8> */
[----:B------:R-:W-:Y:S01]  /*03e0*/  CS2R R6, SRZ ;  /* 0x0000000000067805 */ /* 0x000fe2000001ff00 */
[----:B------:R-:W-:Y:S01]  /*03f0*/  IMAD R19, R19, UR5, R16 ;  /* 0x0000000513137c24 */ /* 0x000fe2000f8e0210 */
[----:B-1----:R-:W-:-:S09]  /*0400*/  UMOV UR4, 0x7 ;  /* 0x0000000700047882 */ /* 0x002fd20000000000 */
.L_x_17:
[----:B------:R-:W-:Y:S01]  /*0410*/  ISETP.GE.AND P1, PT, R22, UR7, PT ;  /* 0x0000000716007c0c */ /* 0x000fe2000bf26270 */
[----:B------:R-:W0:-:S12]  /*0420*/  @!P0 LDC.64 R10, c[0x0][0x380] ;  /* 0x0000e000ff0a8b82 */ /* 0x000e180000000a00 */
[----:B------:R-:W1:Y:S01]  /*0430*/  @!P1 LDC.64 R8, c[0x0][0x388] ;  /* 0x0000e200ff089b82 */ /* 0x000e620000000a00 */
[----:B0-----:R-:W-:-:S06]  /*0440*/  @!P0 IMAD.WIDE.U32 R10, R20, 0x4, R10 ;  /* 0x00000004140a8825 */ /* 0x001fcc00078e000a */
        /* <DEDUP_REMOVED lines=9> */
[----:B------:R-:W0:Y:S04]  /*04e0*/  LDS.128 R12, [R3] ;  /* 0x00000000030c7984 */ /* 0x000e280000000c00 */
[----:B------:R-:W1:Y:S04]  /*04f0*/  LDS R28, [R0+0x48] ;  /* 0x00004800001c7984 */ /* 0x000e680000000800 */
[----:B------:R-:W2:Y:S04]  /*0500*/  LDS R23, [R0+0x90] ;  /* 0x0000900000177984 */ /* 0x000ea80000000800 */
[----:B------:R-:W-:Y:S04]  /*0510*/  LDS.128 R8, [R3+0x10] ;  /* 0x0000100003087984 */ /* 0x000fe80000000c00 */
[----:B------:R-:W-:Y:S04]  /*0520*/  LDS R26, [R0+0x168] ;  /* 0x00016800001a7984 */ /* 0x000fe80000000800 */
[----:B------:R-:W-:Y:S01]  /*0530*/  LDS R27, [R0+0x120] ;  /* 0x00012000001b7984 */ /* 0x000fe20000000800 */
[----:B0-----:R-:W-:-:S03]  /*0540*/  FADD R24, R12, -R25 ;  /* 0x800000190c187221 */ /* 0x001fc60000000000 */
[----:B------:R-:W0:Y:S02]  /*0550*/  LDS R12, [R0+0xd8] ;  /* 0x0000d800000c7984 */ /* 0x000e240000000800 */
[C---:B------:R-:W-:Y:S02]  /*0560*/  FSETP.GE.AND P2, PT, R24.reuse, RZ, PT ;  /* 0x000000ff1800720b */ /* 0x040fe40003f46000 */
[----:B------:R-:W-:Y:S01]  /*0570*/  FSETP.GT.AND P1, PT, |R24|, R7, PT ;  /* 0x000000071800720b */ /* 0x000fe20003f24200 */
[----:B-1----:R-:W-:-:S03]  /*0580*/  FADD R28, -R28, R13 ;  /* 0x0000000d1c1c7221 */ /* 0x002fc60000000100 */
[----:B------:R-:W-:Y:S01]  /*0590*/  FSEL R25, |R24|, R7, P1 ;  /* 0x0000000718197208 */ /* 0x000fe20000800200 */
[----:B------:R-:W-:Y:S02]  /*05a0*/  IMAD.U32 R7, RZ, RZ, UR5 ;  /* 0x00000005ff077e24 */ /* 0x000fe4000f8e00ff */
[----:B--2---:R-:W-:Y:S01]  /*05b0*/  FADD R14, -R23, R14 ;  /* 0x0000000e170e7221 */ /* 0x004fe20000000100 */
[----:B------:R-:W-:Y:S03]  /*05c0*/  LDS R24, [R0+0x1f8] ;  /* 0x0001f80000187984 */ /* 0x000fe60000000800 */
[----:B------:R-:W-:Y:S01]  /*05d0*/  @P2 IMAD R7, RZ, RZ, UR4 ;  /* 0x00000004ff072e24 */ /* 0x000fe2000f8e02ff */
[----:B------:R-:W-:-:S04]  /*05e0*/  FSETP.GE.AND P2, PT, R28, RZ, PT ;  /* 0x000000ff1c00720b */ /* 0x000fc80003f46000 */
[----:B------:R-:W-:Y:S02]  /*05f0*/  @P1 IADD3 R6, PT, PT, R7, -0x7, RZ ;  /* 0xfffffff907061810 */ /* 0x000fe40007ffe0ff */
[----:B------:R-:W1:Y:S01]  /*0600*/  LDS R7, [R0+0x1b0] ;  /* 0x0001b00000077984 */ /* 0x000e620000000800 */
[-C--:B------:R-:W-:Y:S02]  /*0610*/  FSETP.GT.AND P1, PT, |R28|, R25.reuse, PT ;  /* 0x000000191c00720b */ /* 0x080fe40003f24200 */
[----:B------:R-:W-:Y:S02]  /*0620*/  FSETP.GE.AND P4, PT, R14, RZ, PT ;  /* 0x000000ff0e00720b */ /* 0x000fe40003f86000 */
[----:B------:R-:W-:-:S04]  /*0630*/  FSEL R25, |R28|, R25, P1 ;  /* 0x000000191c197208 */ /* 0x000fc80000800200 */
[----:B------:R-:W-:Y:S01]  /*0640*/  FSETP.GT.AND P3, PT, |R14|, R25, PT ;  /* 0x000000190e00720b */ /* 0x000fe20003f64200 */
[----:B------:R-:W-:-:S03]  /*0650*/  IMAD.U32 R13, RZ, RZ, UR5 ;  /* 0x00000005ff0d7e24 */ /* 0x000fc6000f8e00ff */
[----:B------:R-:W-:Y:S01]  /*0660*/  FSEL R14, |R14|, R25, P3 ;  /* 0x000000190e0e7208 */ /* 0x000fe20001800200 */
[----:B0-----:R-:W-:Y:S01]  /*0670*/  FADD R15, -R12, R15 ;  /* 0x0000000f0c0f7221 */ /* 0x001fe20000000100 */
[----:B------:R-:W-:Y:S01]  /*0680*/  MOV R12, UR5 ;  /* 0x00000005000c7c02 */ /* 0x000fe20008000f00 */
[----:B------:R-:W-:Y:S02]  /*0690*/  @P2 IMAD R13, RZ, RZ, UR4 ;  /* 0x00000004ff0d2e24 */ /* 0x000fe4000f8e02ff */
[----:B------:R-:W-:Y:S01]  /*06a0*/  @P4 IMAD R12, RZ, RZ, UR4 ;  /* 0x00000004ff0c4e24 */ /* 0x000fe2000f8e02ff */
[-C--:B------:R-:W-:Y:S01]  /*06b0*/  FSETP.GT.AND P5, PT, |R15|, R14.reuse, PT ;  /* 0x0000000e0f00720b */ /* 0x080fe20003fa4200 */
[----:B------:R-:W-:Y:S01]  /*06c0*/  @P1 VIADD R6, R13, 0xfffffffa ;  /* 0xfffffffa0d061836 */ /* 0x000fe20000000000 */
[C---:B------:R-:W-:Y:S01]  /*06d0*/  FSETP.GE.AND P4, PT, R15.reuse, RZ, PT ;  /* 0x000000ff0f00720b */ /* 0x040fe20003f86000 */
[----:B------:R-:W-:Y:S01]  /*06e0*/  @P3 VIADD R6, R12, 0xfffffffb ;  /* 0xfffffffb0c063836 */ /* 0x000fe20000000000 */
[----:B------:R-:W-:Y:S01]  /*06f0*/  FSEL R23, |R15|, R14, P5 ;  /* 0x0000000e0f177208 */ /* 0x000fe20002800200 */
[----:B------:R-:W-:Y:S01]  /*0700*/  FADD R26, -R26, R9 ;  /* 0x000000091a1a7221 */ /* 0x000fe20000000100 */
[----:B------:R-:W-:Y:S01]  /*0710*/  LDS.128 R12, [R3+0x20] ;  /* 0x00002000030c7984 */ /* 0x000fe20000000c00 */
[----:B------:R-:W-:-:S03]  /*0720*/  FADD R8, R8, -R27 ;  /* 0x8000001b08087221 */ /* 0x000fc60000000000 */
[----:B------:R-:W0:Y:S02]  /*0730*/  LDS R9, [R0+0x240] ;  /* 0x0002400000097984 */ /* 0x000e240000000800 */
[CC--:B------:R-:W-:Y:S02]  /*0740*/  FSETP.GT.AND P1, PT, |R8|.reuse, R23.reuse, PT ;  /* 0x000000170800720b */ /* 0x0c0fe40003f24200 */
[C---:B------:R-:W-:Y:S02]  /*0750*/  FSETP.GE.AND P2, PT, R8.reuse, RZ, PT ;  /* 0x000000ff0800720b */ /* 0x040fe40003f46000 */
[----:B------:R-:W-:Y:S01]  /*0760*/  FSEL R23, |R8|, R23, P1 ;  /* 0x0000001708177208 */ /* 0x000fe20000800200 */
[----:B------:R-:W-:Y:S01]  /*0770*/  IMAD.U32 R8, RZ, RZ, UR5 ;  /* 0x00000005ff087e24 */ /* 0x000fe2000f8e00ff */
[----:B------:R-:W-:Y:S02]  /*0780*/  @P4 IADD3 R8, PT, PT, RZ, UR4, RZ ;  /* 0x00000004ff084c10 */ /* 0x000fe4000fffe0ff */
[CC--:B------:R-:W-:Y:S01]  /*0790*/  FSETP.GT.AND P3, PT, |R26|.reuse, R23.reuse, PT ;  /* 0x000000171a00720b */ /* 0x0c0fe20003f64200 */
[----:B-1----:R-:W-:Y:S01]  /*07a0*/  FADD R10, -R7, R10 ;  /* 0x0000000a070a7221 */ /* 0x002fe20000000100 */
[----:B------:R-:W-:Y:S01]  /*07b0*/  FSETP.GE.AND P4, PT, R26, RZ, PT ;  /* 0x000000ff1a00720b */ /* 0x000fe20003f86000 */
[----:B------:R-:W-:Y:S01]  /*07c0*/  FADD R28, -R24, R11 ;  /* 0x0000000b181c7221 */ /* 0x000fe20000000100 */
[----:B------:R-:W-:Y:S01]  /*07d0*/  FSEL R23, |R26|, R23, P3 ;  /* 0x000000171a177208 */ /* 0x000fe20001800200 */
[----:B------:R-:W-:Y:S01]  /*07e0*/  @P5 VIADD R6, R8, 0xfffffffc ;  /* 0xfffffffc08065836 */ /* 0x000fe20000000000 */
[----:B------:R-:W1:Y:S01]  /*07f0*/  LDS R26, [R0+0x288] ;  /* 0x00028800001a7984 */ /* 0x000e620000000800 */
[----:B------:R-:W-:Y:S01]  /*0800*/  IMAD.U32 R8, RZ, RZ, UR5 ;  /* 0x00000005ff087e24 */ /* 0x000fe2000f8e00ff */
[C---:B------:R-:W-:Y:S01]  /*0810*/  FSETP.GT.AND P5, PT, |R10|.reuse, R23, PT ;  /* 0x000000170a00720b */ /* 0x040fe20003fa4200 */
[----:B------:R-:W-:Y:S01]  /*0820*/  @P2 IMAD R8, RZ, RZ, UR4 ;  /* 0x00000004ff082e24 */ /* 0x000fe2000f8e02ff */
[----:B------:R-:W-:Y:S01]  /*0830*/  FSETP.GE.AND P6, PT, R10, RZ, PT ;  /* 0x000000ff0a00720b */ /* 0x000fe20003fc6000 */
[----:B------:R-:W2:Y:S01]  /*0840*/  LDS R7, [R0+0x2d0] ;  /* 0x0002d00000077984 */ /* 0x000ea20000000800 */
[----:B------:R-:W-:-:S02]  /*0850*/  FSETP.GE.AND P2, PT, R28, RZ, PT ;  /* 0x000000ff1c00720b */ /* 0x000fc40003f46000 */
[----:B------:R-:W-:Y:S01]  /*0860*/  FSEL R23, |R10|, R23, P5 ;  /* 0x000000170a177208 */ /* 0x000fe20002800200 */
[----:B------:R-:W-:Y:S01]  /*0870*/  @P1 VIADD R6, R8, 0xfffffffd ;  /* 0xfffffffd08061836 */ /* 0x000fe20000000000 */
[----:B------:R-:W-:Y:S01]  /*0880*/  MOV R10, UR5 ;  /* 0x00000005000a7c02 */ /* 0x000fe20008000f00 */
[----:B------:R-:W-:Y:S01]  /*0890*/  @P4 IMAD R10, RZ, RZ, UR4 ;  /* 0x00000004ff0a4e24 */ /* 0x000fe2000f8e02ff */
[----:B------:R-:W-:Y:S01]  /*08a0*/  FSETP.GT.AND P1, PT, |R28|, R23, PT ;  /* 0x000000171c00720b */ /* 0x000fe20003f24200 */
[----:B------:R-:W4:Y:S01]  /*08b0*/  LDS R24, [R0+0x318] ;  /* 0x0003180000187984 */ /* 0x000f220000000800 */
[----:B------:R-:W-:Y:S02]  /*08c0*/  IMAD.U32 R8, RZ, RZ, UR5 ;  /* 0x00000005ff087e24 */ /* 0x000fe4000f8e00ff */
[----:B------:R-:W-:Y:S01]  /*08d0*/  @P3 IADD3 R6, PT, PT, R10, -0x2, RZ ;  /* 0xfffffffe0a063810 */ /* 0x000fe20007ffe0ff */
[----:B------:R-:W-:Y:S02]  /*08e0*/  IMAD.U32 R10, RZ, RZ, UR5 ;  /* 0x00000005ff0a7e24 */ /* 0x000fe4000f8e00ff */
[----:B------:R-:W-:Y:S01]  /*08f0*/  @P6 IMAD R8, RZ, RZ, UR4 ;  /* 0x00000004ff086e24 */ /* 0x000fe2000f8e02ff */
[----:B------:R-:W-:-:S02]  /*0900*/  @P2 IADD3 R10, PT, PT, RZ, UR4, RZ ;  /* 0x00000004ff0a2c10 */ /* 0x000fc4000fffe0ff */
[----:B------:R-:W-:Y:S01]  /*0910*/  FSEL R25, |R28|, R23, P1 ;  /* 0x000000171c197208 */ /* 0x000fe20000800200 */
[----:B0-----:R-:W-:Y:S01]  /*0920*/  FADD R12, R12, -R9 ;  /* 0x800000090c0c7221 */ /* 0x001fe20000000000 */
[----:B------:R-:W-:Y:S01]  /*0930*/  @P5 VIADD R6, R8, 0xffffffff ;  /* 0xffffffff08065836 */ /* 0x000fe20000000000 */
[----:B------:R-:W-:Y:S01]  /*0940*/  LDS R23, [R0+0x360] ;  /* 0x0003600000177984 */ /* 0x000fe20000000800 */
[----:B------:R-:W-:Y:S02]  /*0950*/  @P1 IMAD.MOV.U32 R6, RZ, RZ, R10 ;  /* 0x000000ffff061224 */ /* 0x000fe400078e000a */
[CC--:B------:R-:W-:Y:S01]  /*0960*/  FSETP.GT.AND P1, PT, |R12|.reuse, R25.reuse, PT ;  /* 0x000000190c00720b */ /* 0x0c0fe20003f24200 */
[----:B------:R-:W0:Y:S01]  /*0970*/  LDS.128 R8, [R3+0x30] ;  /* 0x0000300003087984 */ /* 0x000e220000000c00 */
[C---:B------:R-:W-:Y:S02]  /*0980*/  FSETP.GE.AND P3, PT, R12.reuse, RZ, PT ;  /* 0x000000ff0c00720b */ /* 0x040fe40003f66000 */
[----:B------:R-:W-:-:S02]  /*0990*/  FSEL R25, |R12|, R25, P1 ;  /* 0x000000190c197208 */ /* 0x000fc40000800200 */
[----:B------:R-:W5:Y:S01]  /*09a0*/  LDS R12, [R0+0x3a8] ;  /* 0x0003a800000c7984 */ /* 0x000f620000000800 */
[----:B-1----:R-:W-:-:S03]  /*09b0*/  FADD R26, -R26, R13 ;  /* 0x0000000d1a1a7221 */ /* 0x002fc60000000100 */
[----:B------:R-:W1:Y:S01]  /*09c0*/  LDS R13, [R0+0x3f0] ;  /* 0x0003f000000d7984 */ /* 0x000e620000000800 */
[----:B--2---:R-:W-:Y:S01]  /*09d0*/  FADD R7, -R7, R14 ;  /* 0x0000000e07077221 */ /* 0x004fe20000000100 */
[CC--:B------:R-:W-:Y:S02]  /*09e0*/  FSETP.GT.AND P2, PT, |R26|.reuse, R25.reuse, PT ;  /* 0x000000191a00720b */ /* 0x0c0fe40003f44200 */
[----:B------:R-:W2:Y:S01]  /*09f0*/  LDS R14, [R0+0x438] ;  /* 0x00043800000e7984 */ /* 0x000ea20000000800 */
[----:B------:R-:W-:Y:S01]  /*0a00*/  BAR.SYNC.DEFER_BLOCKING 0x0 ;  /* 0x0000000000007b1d */ /* 0x000fe20000010000 */
[C---:B------:R-:W-:Y:S02]  /*0a10*/  FSETP.GE.AND P6, PT, R26.reuse, RZ, PT ;  /* 0x000000ff1a00720b */ /* 0x040fe40003fc6000 */
[----:B------:R-:W-:Y:S01]  /*0a20*/  FSEL R26, |R26|, R25, P2 ;  /* 0x000000191a1a7208 */ /* 0x000fe20001000200 */
[----:B----4-:R-:W-:Y:S01]  /*0a30*/  FADD R25, -R24, R15 ;  /* 0x0000000f18197221 */ /* 0x010fe20000000100 */
[----:B------:R-:W-:-:S02]  /*0a40*/  IMAD.U32 R15, RZ, RZ, UR5 ;  /* 0x00000005ff0f7e24 */ /* 0x000fc4000f8e00ff */
[CC--:B------:R-:W-:Y:S01]  /*0a50*/  FSETP.GT.AND P4, PT, |R7|.reuse, R26.reuse, PT ;  /* 0x0000001a0700720b */ /* 0x0c0fe20003f84200 */
[----:B------:R-:W-:Y:S01]  /*0a60*/  @P3 IMAD R15, RZ, RZ, UR4 ;  /* 0x00000004ff0f3e24 */ /* 0x000fe2000f8e02ff */
[C---:B------:R-:W-:Y:S02]  /*0a70*/  FSETP.GE.AND P3, PT, R7.reuse, RZ, PT ;  /* 0x000000ff0700720b */ /* 0x040fe40003f66000 */
[----:B------:R-:W-:Y:S02]  /*0a80*/  FSEL R26, |R7|, R26, P4 ;  /* 0x0000001a071a7208 */ /* 0x000fe40002000200 */
[----:B------:R-:W-:Y:S02]  /*0a90*/  FSETP.GE.AND P5, PT, R25, RZ, PT ;  /* 0x000000ff1900720b */ /* 0x000fe40003fa6000 */
[----:B------:R-:W-:Y:S01]  /*0aa0*/  @P1 IADD3 R6, PT, PT, R15, 0x1, RZ ;  /* 0x000000010f061810 */ /* 0x000fe20007ffe0ff */
[----:B------:R-:W-:Y:S01]  /*0ab0*/  IMAD.U32 R7, RZ, RZ, UR5 ;  /* 0x00000005ff077e24 */ /* 0x000fe2000f8e00ff */
[----:B------:R-:W-:Y:S01]  /*0ac0*/  FSETP.GT.AND P1, PT, |R25|, R26, PT ;  /* 0x0000001a1900720b */ /* 0x000fe20003f24200 */
[----:B------:R-:W-:-:S02]  /*0ad0*/  @P6 IMAD R7, RZ, RZ, UR4 ;  /* 0x00000004ff076e24 */ /* 0x000fc4000f8e02ff */
[----:B0-----:R-:W-:Y:S01]  /*0ae0*/  FADD R8, R8, -R23 ;  /* 0x8000001708087221 */ /* 0x001fe20000000000 */
[----:B------:R-:W-:Y:S02]  /*0af0*/  FSEL R25, |R25|, R26, P1 ;  /* 0x0000001a19197208 */ /* 0x000fe40000800200 */
[----:B------:R-:W-:Y:S01]  /*0b00*/  @P2 IADD3 R6, PT, PT, R7, 0x2, RZ ;  /* 0x0000000207062810 */ /* 0x000fe20007ffe0ff */
[----:B-----5:R-:W-:Y:S01]  /*0b10*/  FADD R12, -R12, R9 ;  /* 0x000000090c0c7221 */ /* 0x020fe20000000100 */
[C---:B------:R-:W-:Y:S01]  /*0b20*/  FSETP.GT.AND P2, PT, |R8|.reuse, R25, PT ;  /* 0x000000190800720b */ /* 0x040fe20003f44200 */
[----:B------:R-:W-:Y:S02]  /*0b30*/  IMAD.U32 R15, RZ, RZ, UR5 ;  /* 0x00000005ff0f7e24 */ /* 0x000fe4000f8e00ff */
[----:B------:R-:W-:Y:S01]  /*0b40*/  IMAD.U32 R7, RZ, RZ, UR5 ;  /* 0x00000005ff077e24 */ /* 0x000fe2000f8e00ff */
[----:B------:R-:W-:Y:S01]  /*0b50*/  @P5 IADD3 R7, PT, PT, RZ, UR4, RZ ;  /* 0x00000004ff075c10 */ /* 0x000fe2000fffe0ff */
[----:B------:R-:W-:Y:S01]  /*0b60*/  @P3 IMAD R15, RZ, RZ, UR4 ;  /* 0x00000004ff0f3e24 */ /* 0x000fe2000f8e02ff */
[----:B------:R-:W-:-:S02]  /*0b70*/  FSETP.GE.AND P3, PT, R8, RZ, PT ;  /* 0x000000ff0800720b */ /* 0x000fc40003f66000 */
[----:B------:R-:W-:Y:S02]  /*0b80*/  FSETP.GE.AND P5, PT, R12, RZ, PT ;  /* 0x000000ff0c00720b */ /* 0x000fe40003fa6000 */
[----:B------:R-:W-:Y:S01]  /*0b90*/  FSEL R25, |R8|, R25, P2 ;  /* 0x0000001908197208 */ /* 0x000fe20001000200 */
[----:B------:R-:W-:-:S03]  /*0ba0*/  @P4 VIADD R6, R15, 0x3 ;  /* 0x000000030f064836 */ /* 0x000fc60000000000 */
[-C--:B------:R-:W-:Y:S01]  /*0bb0*/  FSETP.GT.AND P4, PT, |R12|, R25.reuse, PT ;  /* 0x000000190c00720b */ /* 0x080fe20003f84200 */
[----:B-1----:R-:W-:Y:S01]  /*0bc0*/  FADD R13, -R13, R10 ;  /* 0x0000000a0d0d7221 */ /* 0x002fe20000000100 */
[----:B--2---:R-:W-:Y:S02]  /*0bd0*/  FADD R14, -R14, R11 ;  /* 0x0000000b0e0e7221 */ /* 0x004fe40000000100 */
[----:B------:R-:W-:Y:S01]  /*0be0*/  FSEL R12, |R12|, R25, P4 ;  /* 0x000000190c0c7208 */ /* 0x000fe20002000200 */
[----:B------:R-:W-:Y:S01]  /*0bf0*/  IMAD.U32 R8, RZ, RZ, UR5 ;  /* 0x00000005ff087e24 */ /* 0x000fe2000f8e00ff */
[----:B------:R-:W-:Y:S01]  /*0c00*/  MOV R9, UR5 ;  /* 0x0000000500097c02 */ /* 0x000fe20008000f00 */
[----:B------:R-:W-:Y:S01]  /*0c10*/  @P1 VIADD R6, R7, 0x4 ;  /* 0x0000000407061836 */ /* 0x000fe20000000000 */
[CC--:B------:R-:W-:Y:S01]  /*0c20*/  FSETP.GT.AND P1, PT, |R13|.reuse, R12.reuse, PT ;  /* 0x0000000c0d00720b */ /* 0x0c0fe20003f24200 */
[----:B------:R-:W-:Y:S02]  /*0c30*/  @P3 IMAD R8, RZ, RZ, UR4 ;  /* 0x00000004ff083e24 */ /* 0x000fe4000f8e02ff */
[----:B------:R-:W-:Y:S01]  /*0c40*/  @P5 IMAD R9, RZ, RZ, UR4 ;  /* 0x00000004ff095e24 */ /* 0x000fe2000f8e02ff */
[C---:B------:R-:W-:Y:S01]  /*0c50*/  FSETP.GE.AND P6, PT, R13.reuse, RZ, PT ;  /* 0x000000ff0d00720b */ /* 0x040fe20003fc6000 */
[----:B------:R-:W-:Y:S01]  /*0c60*/  @P2 VIADD R6, R8, 0x5 ;  /* 0x0000000508062836 */ /* 0x000fe20000000000 */
[----:B------:R-:W-:Y:S01]  /*0c70*/  FSETP.GE.AND P3, PT, R14, RZ, PT ;  /* 0x000000ff0e00720b */ /* 0x000fe20003f66000 */
[----:B------:R-:W-:Y:S01]  /*0c80*/  IMAD.U32 R8, RZ, RZ, UR5 ;  /* 0x00000005ff087e24 */ /* 0x000fe2000f8e00ff */
[----:B------:R-:W-:-:S02]  /*0c90*/  FSEL R7, |R13|, R12, P1 ;  /* 0x0000000c0d077208 */ /* 0x000fc40000800200 */
[----:B------:R-:W-:Y:S01]  /*0ca0*/  @P4 IADD3 R6, PT, PT, R9, 0x6, RZ ;  /* 0x0000000609064810 */ /* 0x000fe20007ffe0ff */
[----:B------:R-:W-:Y:S01]  /*0cb0*/  IMAD.U32 R9, RZ, RZ, UR5 ;  /* 0x00000005ff097e24 */ /* 0x000fe2000f8e00ff */
[----:B------:R-:W-:Y:S01]  /*0cc0*/  UIADD3 UR5, UPT, UPT, UR4, 0x9, URZ ;  /* 0x0000000904057890 */ /* 0x000fe2000fffe0ff */
[----:B------:R-:W-:-:S03]  /*0cd0*/  FSETP.GT.AND P2, PT, |R14|, R7, PT ;  /* 0x000000070e00720b */ /* 0x000fc60003f44200 */
[----:B------:R-:W-:Y:S01]  /*0ce0*/  UISETP.GE.AND UP0, UPT, UR5, UR6, UPT ;  /* 0x000000060500728c */ /* 0x000fe2000bf06270 */
[----:B------:R-:W-:Y:S02]  /*0cf0*/  @P6 IMAD R8, RZ, RZ, UR4 ;  /* 0x00000004ff086e24 */ /* 0x000fe4000f8e02ff */
[----:B------:R-:W-:Y:S01]  /*0d00*/  @P3 IADD3 R9, PT, PT, RZ, UR4, RZ ;  /* 0x00000004ff093c10 */ /* 0x000fe2000fffe0ff */
[----:B---3--:R-:W-:Y:S01]  /*0d10*/  IMAD.MOV.U32 R13, RZ, RZ, R18 ;  /* 0x000000ffff0d7224 */ /* 0x008fe200078e0012 */
[----:B------:R-:W-:Y:S01]  /*0d20*/  FSEL R7, |R14|, R7, P2 ;  /* 0x000000070e077208 */ /* 0x000fe20001000200 */
[----:B------:R-:W-:Y:S02]  /*0d30*/  @P1 VIADD R6, R8, 0x7 ;  /* 0x0000000708061836 */ /* 0x000fe40000000000 */
[----:B------:R-:W-:Y:S02]  /*0d40*/  IMAD R20, R13, 0x10, R20 ;  /* 0x000000100d147824 */ /* 0x000fe400078e0214 */
[----:B------:R-:W-:Y:S01]  /*0d50*/  @P2 VIADD R6, R9, 0x8 ;  /* 0x0000000809062836 */ /* 0x000fe20000000000 */
[----:B------:R-:W-:Y:S01]  /*0d60*/  UIADD3 UR4, UPT, UPT, UR4, 0x10, URZ ;  /* 0x0000001004047890 */ /* 0x000fe2000fffe0ff */
[----:B------:R-:W-:Y:S11]  /*0d70*/  BRA.U !UP0, `(.L_x_17) ;  /* 0xfffffff508a47547 */ /* 0x000ff6000b83ffff */
[----:B------:R-:W-:-:S05]  /*0d80*/  UMOV UR4, UR5 ;  /* 0x0000000500047c82 */ /* 0x000fca0008000000 */
.L_x_16:
[----:B------:R-:W0:Y:S02]  /*0d90*/  LDCU UR6, c[0x0][0x398] ;  /* 0x00007300ff0677ac */ /* 0x000e240008000800 */
[----:B0-----:R-:W-:-:S09]  /*0da0*/  ULOP3.LUT UP0, UR5, UR6, 0xf, URZ, 0xc0, !UPT ;  /* 0x0000000f06057892 */ /* 0x001fd2000f80c0ff */
[----:B------:R-:W-:Y:S05]  /*0db0*/  BRA.U !UP0, `(.L_x_18) ;  /* 0x0000000908c07547 */ /* 0x000fea000b800000 */
[----:B------:R-:W0:Y:S01]  /*0dc0*/  LDCU UR7, c[0x0][0x390] ;  /* 0x00007200ff0777ac */ /* 0x000e220008000800 */
[----:B------:R-:W-:Y:S01]  /*0dd0*/  VIADD R16, R16, UR4 ;  /* 0x0000000410107c36 */ /* 0x000fe20008000000 */
[----:B------:R-:W1:Y:S04]  /*0de0*/  LDCU UR10, c[0x0][0x394] ;  /* 0x00007280ff0a77ac */ /* 0x000e680008000800 */
[----:B------:R-:W-:-:S04]  /*0df0*/  ISETP.GE.U32.AND P0, PT, R16, UR6, PT ;  /* 0x0000000610007c0c */ /* 0x000fc8000bf06070 */
[----:B0-----:R-:W-:Y:S02]  /*0e00*/  ISETP.GE.OR P1, PT, R5, UR7, P0 ;  /* 0x0000000705007c0c */ /* 0x001fe40008726670 */
        /* <DEDUP_REMOVED lines=16> */
[----:B------:R-:W-:-:S04]  /*0f10*/  UISETP.NE.AND UP0, UPT, UR5, 0x1, UPT ;  /* 0x000000010500788c */ /* 0x000fc8000bf05270 */
[----:B------:R-:W-:Y:S01]  /*0f20*/  IMAD.U32 R12, RZ, RZ, UR6 ;  /* 0x00000006ff0c7e24 */ /* 0x000fe2000f8e00ff */
[----:B--2---:R-:W-:Y:S04]  /*0f30*/  @!P1 STS [R21], R14 ;  /* 0x0000000e15009388 */ /* 0x004fe80000000800 */
[----:B---3--:R-:W-:Y:S01]  /*0f40*/  @!P0 STS [R17], R18 ;  /* 0x0000001211008388 */ /* 0x008fe20000000800 */
[----:B------:R-:W-:Y:S06]  /*0f50*/  BAR.SYNC.DEFER_BLOCKING 0x0 ;  /* 0x0000000000007b1d */ /* 0x000fec0000010000 */
[----:B------:R-:W-:Y:S04]  /*0f60*/  LDS R23, [R0] ;  /* 0x0000000000177984 */ /* 0x000fe80000000800 */
[----:B------:R-:W0:Y:S02]  /*0f70*/  LDS.128 R8, [R3] ;  /* 0x0000000003087984 */ /* 0x000e240000000c00 */
[----:B0-----:R-:W-:-:S05]  /*0f80*/  FADD R8, R8, -R23 ;  /* 0x8000001708087221 */ /* 0x001fca0000000000 */
[C---:B------:R-:W-:Y:S02]  /*0f90*/  FSETP.GE.AND P1, PT, R8.reuse, RZ, PT ;  /* 0x000000ff0800720b */ /* 0x040fe40003f26000 */
[----:B------:R-:W-:-:S04]  /*0fa0*/  FSETP.GT.AND P0, PT, |R8|, R7, PT ;  /* 0x000000070800720b */ /* 0x000fc80003f04200 */
[----:B------:R-:W-:-:S07]  /*0fb0*/  FSEL R7, |R8|, R7, P0 ;  /* 0x0000000708077208 */ /* 0x000fce0000000200 */
[----:B------:R-:W-:-:S05]  /*0fc0*/  @P1 IMAD R12, RZ, RZ, UR4 ;  /* 0x00000004ff0c1e24 */ /* 0x000fca000f8e02ff */
[----:B------:R-:W-:Y:S01]  /*0fd0*/  @P0 MOV R6, R12 ;  /* 0x0000000c00060202 */ /* 0x000fe20000000f00 */
[----:B------:R-:W-:Y:S06]  /*0fe0*/  BRA.U !UP0, `(.L_x_18) ;  /* 0x0000000908347547 */ /* 0x000fec000b800000 */
[----:B------:R-:W0:Y:S01]  /*0ff0*/  LDS R8, [R0+0x48] ;  /* 0x0000480000087984 */ /* 0x000e220000000800 */
[----:B------:R-:W-:Y:S01]  /*1000*/  UISETP.NE.AND UP0, UPT, UR5, 0x2, UPT ;  /* 0x000000020500788c */ /* 0x000fe2000bf05270 */
[----:B0-----:R-:W-:Y:S01]  /*1010*/  FADD R8, -R8, R9 ;  /* 0x0000000908087221 */ /* 0x001fe20000000100 */
[----:B------:R-:W-:-:S04]  /*1020*/  IMAD.U32 R9, RZ, RZ, UR6 ;  /* 0x00000006ff097e24 */ /* 0x000fc8000f8e00ff */
[C---:B------:R-:W-:Y:S02]  /*1030*/  FSETP.GE.AND P1, PT, R8.reuse, RZ, PT ;  /* 0x000000ff0800720b */ /* 0x040fe40003f26000 */
[----:B------:R-:W-:-:S04]  /*1040*/  FSETP.GT.AND P0, PT, |R8|, R7, PT ;  /* 0x000000070800720b */ /* 0x000fc80003f04200 */
[----:B------:R-:W-:-:S07]  /*1050*/  FSEL R7, |R8|, R7, P0 ;  /* 0x0000000708077208 */ /* 0x000fce0000000200 */
[----:B------:R-:W-:-:S04]  /*1060*/  @P1 IMAD R9, RZ, RZ, UR4 ;  /* 0x00000004ff091e24 */ /* 0x000fc8000f8e02ff */
[----:B------:R-:W-:Y:S01]  /*1070*/  @P0 VIADD R6, R9, 0x1 ;  /* 0x0000000109060836 */ /* 0x000fe20000000000 */
[----:B------:R-:W-:Y:S06]  /*1080*/  BRA.U !UP0, `(.L_x_18) ;  /* 0x00000009080c7547 */ /* 0x000fec000b800000 */
[----:B------:R-:W0:Y:S01]  /*1090*/  LDS R9, [R0+0x90] ;  /* 0x0000900000097984 */ /* 0x000e220000000800 */
[----:B------:R-:W-:Y:S01]  /*10a0*/  UISETP.NE.AND UP0, UPT, UR5, 0x3, UPT ;  /* 0x000000030500788c */ /* 0x000fe2000bf05270 */
[----:B------:R-:W-:Y:S01]  /*10b0*/  MOV R8, UR6 ;  /* 0x0000000600087c02 */ /* 0x000fe20008000f00 */
[----:B0-----:R-:W-:-:S05]  /*10c0*/  FADD R10, -R9, R10 ;  /* 0x0000000a090a7221 */ /* 0x001fca0000000100 */
        /* <DEDUP_REMOVED lines=8> */
[----:B------:R-:W-:Y:S02]  /*1150*/  IMAD.U32 R9, RZ, RZ, UR6 ;  /* 0x00000006ff097e24 */ /* 0x000fe4000f8e00ff */
[----:B0-----:R-:W-:-:S05]  /*1160*/  FADD R8, -R8, R11 ;  /* 0x0000000b08087221 */ /* 0x001fca0000000100 */
[C---:B------:R-:W-:Y:S02]  /*1170*/  FSETP.GE.AND P1, PT, R8.reuse, RZ, PT ;  /* 0x000000ff0800720b */ /* 0x040fe40003f26000 */
[----:B------:R-:W-:-:S04]  /*1180*/  FSETP.GT.AND P0, PT, |R8|, R7, PT ;  /* 0x000000070800720b */ /* 0x000fc80003f04200 */
[----:B------:R-:W-:-:S07]  /*1190*/  FSEL R7, |R8|, R7, P0 ;  /* 0x0000000708077208 */ /* 0x000fce0000000200 */
[----:B------:R-:W-:-:S05]  /*11a0*/  @P1 IADD3 R9, PT, PT, RZ, UR4, RZ ;  /* 0x00000004ff091c10 */ /* 0x000fca000fffe0ff */
[----:B------:R-:W-:Y:S01]  /*11b0*/  @P0 VIADD R6, R9, 0x3 ;  /* 0x0000000309060836 */ /* 0x000fe20000000000 */
[----:B------:R-:W-:Y:S06]  /*11c0*/  BRA.U !UP0, `(.L_x_18) ;  /* 0x0000000508bc7547 */ /* 0x000fec000b800000 */
[----:B------:R-:W-:Y:S01]  /*11d0*/  LDS R15, [R0+0x120] ;  /* 0x00012000000f7984 */ /* 0x000fe20000000800 */
[----:B------:R-:W-:Y:S01]  /*11e0*/  UISETP.NE.AND UP0, UPT, UR5, 0x5, UPT ;  /* 0x000000050500788c */ /* 0x000fe2000bf05270 */
[----:B------:R-:W-:Y:S02]  /*11f0*/  IMAD.U32 R12, RZ, RZ, UR6 ;  /* 0x00000006ff0c7e24 */ /* 0x000fe4000f8e00ff */
[----:B------:R-:W0:Y:S02]  /*1200*/  LDS.128 R8, [R3+0x10] ;  /* 0x0000100003087984 */ /* 0x000e240000000c00 */
[----:B0-----:R-:W-:-:S05]  /*1210*/  FADD R8, R8, -R15 ;  /* 0x8000000f08087221 */ /* 0x001fca0000000000 */
[C---:B------:R-:W-:Y:S02]  /*1220*/  FSETP.GE.AND P1, PT, R8.reuse, RZ, PT ;  /* 0x000000ff0800720b */ /* 0x040fe40003f26000 */
[----:B------:R-:W-:-:S04]  /*1230*/  FSETP.GT.AND P0, PT, |R8|, R7, PT ;  /* 0x000000070800720b */ /* 0x000fc80003f04200 */
[----:B------:R-:W-:-:S07]  /*1240*/  FSEL R7, |R8|, R7, P0 ;  /* 0x0000000708077208 */ /* 0x000fce0000000200 */
[----:B------:R-:W-:-:S05]  /*1250*/  @P1 IMAD R12, RZ, RZ, UR4 ;  /* 0x00000004ff0c1e24 */ /* 0x000fca000f8e02ff */
[----:B------:R-:W-:Y:S01]  /*1260*/  @P0 IADD3 R6, PT, PT, R12, 0x4, RZ ;  /* 0x000000040c060810 */ /* 0x000fe20007ffe0ff */
        /* <DEDUP_REMOVED lines=39> */
[----:B------:R-:W-:-:S05]  /*14e0*/  @P1 IADD3 R12, PT, PT, RZ, UR4, RZ ;  /* 0x00000004ff0c1c10 */ /* 0x000fca000fffe0ff */
[----:B------:R-:W-:Y:S01]  /*14f0*/  @P0 VIADD R6, R12, 0x8 ;  /* 0x000000080c060836 */ /* 0x000fe20000000000 */
        /* <DEDUP_REMOVED lines=31> */
[----:B------:R-:W0:Y:S01]  /*16f0*/  LDS.128 R8, [R3+0x30] ;  /* 0x0000300003087984 */ /* 0x000e220000000c00 */
[----:B------:R-:W-:-:S03]  /*1700*/  UISETP.NE.AND UP0, UPT, UR5, 0xd, UPT ;  /* 0x0000000d0500788c */ /* 0x000fc6000bf05270 */
[----:B------:R-:W1:Y:S01]  /*1710*/  LDS R15, [R0+0x360] ;  /* 0x00036000000f7984 */ /* 0x000e620000000800 */
[----:B0-----:R-:W-:Y:S02]  /*1720*/  IMAD.U32 R11, RZ, RZ, UR6 ;  /* 0x00000006ff0b7e24 */ /* 0x001fe4000f8e00ff */
[----:B-1----:R-:W-:-:S05]  /*1730*/  FADD R8, R8, -R15 ;  /* 0x8000000f08087221 */ /* 0x002fca0000000000 */
        /* <DEDUP_REMOVED lines=16> */
[----:B------:R-:W0:Y:S02]  /*1840*/  LDS R3, [R0+0x3f0] ;  /* 0x0003f00000037984 */ /* 0x000e240000000800 */
[----:B0-----:R-:W-:Y:S01]  /*1850*/  FADD R10, -R3, R10 ;  /* 0x0000000a030a7221 */ /* 0x001fe20000000100 */
[----:B------:R-:W-:-:S04]  /*1860*/  IMAD.U32 R3, RZ, RZ, UR6 ;  /* 0x00000006ff037e24 */ /* 0x000fc8000f8e00ff */
[C---:B------:R-:W-:Y:S02]  /*1870*/  FSETP.GE.AND P1, PT, R10.reuse, RZ, PT ;  /* 0x000000ff0a00720b */ /* 0x040fe40003f26000 */
[----:B------:R-:W-:-:S04]  /*1880*/  FSETP.GT.AND P0, PT, |R10|, R7, PT ;  /* 0x000000070a00720b */ /* 0x000fc80003f04200 */
[----:B------:R-:W-:-:S07]  /*1890*/  FSEL R7, |R10|, R7, P0 ;  /* 0x000000070a077208 */ /* 0x000fce0000000200 */
[----:B------:R-:W-:-:S05]  /*18a0*/  @P1 IADD3 R3, PT, PT, RZ, UR4, RZ ;  /* 0x00000004ff031c10 */ /* 0x000fca000fffe0ff */
[----:B------:R-:W-:-:S07]  /*18b0*/  @P0 VIADD R6, R3, 0xe ;  /* 0x0000000e03060836 */ /* 0x000fce0000000000 */
.L_x_18:
        /* <DEDUP_REMOVED lines=16> */
.L_x_19:
        /* <DEDUP_REMOVED lines=12> */
.L_x_27:


//--------------------- .nv.shared.reserved.0     --------------------------
	.section	.nv.shared.reserved.0,"aw",@nobits
	.weak		__nv_reservedSMEM_offset_0_alias
	.size		__nv_reservedSMEM_offset_0_alias, 0, 64
	.other		__nv_reservedSMEM_offset_0_alias,@"STO_CUDA_RESERVED_SHARED STV_DEFAULT"
__nv_reservedSMEM_offset_0_alias:
	.zero		0
	.zero		64


//--------------------- .nv.shared._Z29inf_dist_bound_forward_kernelILb1EEvPKfS1_S1_iiiiiPfS2_ --------------------------
	.section	.nv.shared._Z29inf_dist_bound_forward_kernelILb1EEvPKfS1_S1_iiiiiPfS2_,"aw",@nobits
	.sectionflags	@""
	.align	4
.nv.shared._Z29inf_dist_bound_forward_kernelILb1EEvPKfS1_S1_iiiiiPfS2_:
	.zero		4224


//--------------------- .nv.shared._Z29inf_dist_bound_forward_kernelILb0EEvPKfS1_S1_iiiiiPfS2_ --------------------------
	.section	.nv.shared._Z29inf_dist_bound_forward_kernelILb0EEvPKfS1_S1_iiiiiPfS2_,"aw",@nobits
	.sectionflags	@""
	.align	4
.nv.shared._Z29inf_dist_bound_forward_kernelILb0EEvPKfS1_S1_iiiiiPfS2_:
	.zero		4224


//--------------------- .nv.shared._Z23inf_dist_forward_kernelILb1EEvPKfS1_iiiiiPfPi --------------------------
	.section	.nv.shared._Z23inf_dist_forward_kernelILb1EEvPKfS1_iiiiiPfPi,"aw",@nobits
	.sectionflags	@""
	.align	4
.nv.shared._Z23inf_dist_forward_kernelILb1EEvPKfS1_iiiiiPfPi:
	.zero		3200


//--------------------- .nv.shared._Z23inf_dist_forward_kernelILb0EEvPKfS1_iiiiiPfPi --------------------------
	.section	.nv.shared._Z23inf_dist_forward_kernelILb0EEvPKfS1_iiiiiPfPi,"aw",@nobits
	.sectionflags	@""
	.align	4
.nv.shared._Z23inf_dist_forward_kernelILb0EEvPKfS1_iiiiiPfPi:
	.zero		3200


//--------------------- .nv.constant0._Z31inf_dist_backward_weight_kernelILb1EEvPKfPKiiiiiiPf --------------------------
	.section	.nv.constant0._Z31inf_dist_backward_weight_kernelILb1EEvPKfPKiiiiiiPf,"a",@progbits
	.sectionflags	@""
	.align	4
.nv.constant0._Z31inf_dist_backward_weight_kernelILb1EEvPKfPKiiiiiiPf:
	.zero		944


//--------------------- .nv.constant0._Z31inf_dist_backward_weight_kernelILb0EEvPKfPKiiiiiiPf --------------------------
	.section	.nv.constant0._Z31inf_dist_backward_weight_kernelILb0EEvPKfPKiiiiiiPf,"a",@progbits
	.sectionflags	@""
	.align	4
.nv.constant0._Z31inf_dist_backward_weight_kernelILb0EEvPKfPKiiiiiiPf:
	.zero		944


//--------------------- .nv.constant0._Z30inf_dist_backward_input_kernelILb1EEvPKfPKiiiiiiPf --------------------------
	.section	.nv.constant0._Z30inf_dist_backward_input_kernelILb1EEvPKfPKiiiiiiPf,"a",@progbits
	.sectionflags	@""
	.align	4
.nv.constant0._Z30inf_dist_backward_input_kernelILb1EEvPKfPKiiiiiiPf:
	.zero		944


//--------------------- .nv.constant0._Z30inf_dist_backward_input_kernelILb0EEvPKfPKiiiiiiPf --------------------------
	.section	.nv.constant0._Z30inf_dist_backward_input_kernelILb0EEvPKfPKiiiiiiPf,"a",@progbits
	.sectionflags	@""
	.align	4
.nv.constant0._Z30inf_dist_backward_input_kernelILb0EEvPKfPKiiiiiiPf:
	.zero		944


//--------------------- .nv.constant0._Z29inf_dist_bound_forward_kernelILb1EEvPKfS1_S1_iiiiiPfS2_ --------------------------
	.section	.nv.constant0._Z29inf_dist_bound_forward_kernelILb1EEvPKfS1_S1_iiiiiPfS2_,"a",@progbits
	.sectionflags	@""
	.align	4
.nv.constant0._Z29inf_dist_bound_forward_kernelILb1EEvPKfS1_S1_iiiiiPfS2_:
	.zero		960


//--------------------- .nv.constant0._Z29inf_dist_bound_forward_kernelILb0EEvPKfS1_S1_iiiiiPfS2_ --------------------------
	.section	.nv.constant0._Z29inf_dist_bound_forward_kernelILb0EEvPKfS1_S1_iiiiiPfS2_,"a",@progbits
	.sectionflags	@""
	.align	4
.nv.constant0._Z29inf_dist_bound_forward_kernelILb0EEvPKfS1_S1_iiiiiPfS2_:
	.zero		960


//--------------------- .nv.constant0._Z23inf_dist_forward_kernelILb1EEvPKfS1_iiiiiPfPi --------------------------
	.section	.nv.constant0._Z23inf_dist_forward_kernelILb1EEvPKfS1_iiiiiPfPi,"a",@progbits
	.sectionflags	@""
	.align	4
.nv.constant0._Z23inf_dist_forward_kernelILb1EEvPKfS1_iiiiiPfPi:
	.zero		952


//--------------------- .nv.constant0._Z23inf_dist_forward_kernelILb0EEvPKfS1_iiiiiPfPi --------------------------
	.section	.nv.constant0._Z23inf_dist_forward_kernelILb0EEvPKfS1_iiiiiPfPi,"a",@progbits
	.sectionflags	@""
	.align	4
.nv.constant0._Z23inf_dist_forward_kernelILb0EEvPKfS1_iiiiiPfPi:
	.zero		952


//--------------------- SYMBOLS --------------------------

	.type		.nv.reservedSmem.offset0,@object
	.size		.nv.reservedSmem.offset0,0x4
	.type		.nv.reservedSmem.cap,@object
	.size		.nv.reservedSmem.cap,0x4
